//
// Generated by NVIDIA NVVM Compiler
//
// Compiler Build ID: CL-36424714
// Cuda compilation tools, release 13.0, V13.0.88
// Based on NVVM 20.0.0
//

.version 9.0
.target sm_100
.address_size 64

	// .globl	_Z10fused_fillILb1EfEviPT0_S1_

.visible .entry _Z10fused_fillILb1EfEviPT0_S1_(
	.param .u32 _Z10fused_fillILb1EfEviPT0_S1__param_0,
	.param .u64 .ptr .align 1 _Z10fused_fillILb1EfEviPT0_S1__param_1,
	.param .u64 .ptr .align 1 _Z10fused_fillILb1EfEviPT0_S1__param_2
)
{
	.reg .pred 	%p<3>;
	.reg .b32 	%r<13>;
	.reg .b32 	%f<4>;
	.reg .b64 	%rd<8>;

	ld.param.u32 	%r6, [_Z10fused_fillILb1EfEviPT0_S1__param_0];
	ld.param.u64 	%rd3, [_Z10fused_fillILb1EfEviPT0_S1__param_1];
	ld.param.u64 	%rd4, [_Z10fused_fillILb1EfEviPT0_S1__param_2];
	mov.u32 	%r7, %tid.x;
	mov.u32 	%r8, %ctaid.x;
	mov.u32 	%r1, %ntid.x;
	mad.lo.s32 	%r12, %r8, %r1, %r7;
	setp.ge.s32 	%p1, %r12, %r6;
	@%p1 bra 	$L__BB0_3;
	cvt.rn.f32.s32 	%f1, %r6;
	mov.u32 	%r9, %nctaid.x;
	mul.lo.s32 	%r3, %r9, %r1;
	cvta.to.global.u64 	%rd1, %rd3;
	cvta.to.global.u64 	%rd2, %rd4;
$L__BB0_2:
	add.s32 	%r10, %r12, 1;
	cvt.rn.f32.s32 	%f2, %r10;
	div.rn.f32 	%f3, %f2, %f1;
	mul.wide.s32 	%rd5, %r12, 4;
	add.s64 	%rd6, %rd1, %rd5;
	st.global.f32 	[%rd6], %f3;
	add.s64 	%rd7, %rd2, %rd5;
	mov.b32 	%r11, 0;
	st.global.u32 	[%rd7], %r11;
	add.s32 	%r12, %r12, %r3;
	setp.lt.s32 	%p2, %r12, %r6;
	@%p2 bra 	$L__BB0_2;
$L__BB0_3:
	ret;

}
	// .globl	_Z15jaccard_row_sumILb1EfEviPKiS1_PKT0_PS2_
.visible .entry _Z15jaccard_row_sumILb1EfEviPKiS1_PKT0_PS2_(
	.param .u32 _Z15jaccard_row_sumILb1EfEviPKiS1_PKT0_PS2__param_0,
	.param .u64 .ptr .align 1 _Z15jaccard_row_sumILb1EfEviPKiS1_PKT0_PS2__param_1,
	.param .u64 .ptr .align 1 _Z15jaccard_row_sumILb1EfEviPKiS1_PKT0_PS2__param_2,
	.param .u64 .ptr .align 1 _Z15jaccard_row_sumILb1EfEviPKiS1_PKT0_PS2__param_3,
	.param .u64 .ptr .align 1 _Z15jaccard_row_sumILb1EfEviPKiS1_PKT0_PS2__param_4
)
{
	.reg .pred 	%p<13>;
	.reg .b32 	%r<42>;
	.reg .b32 	%f<17>;
	.reg .b64 	%rd<20>;

	ld.param.u32 	%r23, [_Z15jaccard_row_sumILb1EfEviPKiS1_PKT0_PS2__param_0];
	ld.param.u64 	%rd6, [_Z15jaccard_row_sumILb1EfEviPKiS1_PKT0_PS2__param_1];
	ld.param.u64 	%rd7, [_Z15jaccard_row_sumILb1EfEviPKiS1_PKT0_PS2__param_2];
	ld.param.u64 	%rd8, [_Z15jaccard_row_sumILb1EfEviPKiS1_PKT0_PS2__param_3];
	ld.param.u64 	%rd9, [_Z15jaccard_row_sumILb1EfEviPKiS1_PKT0_PS2__param_4];
	mov.u32 	%r24, %tid.y;
	mov.u32 	%r25, %ctaid.y;
	mov.u32 	%r1, %ntid.y;
	mad.lo.s32 	%r38, %r25, %r1, %r24;
	setp.ge.s32 	%p1, %r38, %r23;
	@%p1 bra 	$L__BB1_14;
	mov.u32 	%r3, %ntid.x;
	add.s32 	%r4, %r3, -1;
	mov.u32 	%r5, %tid.x;
	shl.b32 	%r26, %r3, 8;
	sub.s32 	%r6, 8192, %r26;
	sub.s32 	%r7, 8223, %r26;
	mov.u32 	%r27, %nctaid.y;
	mul.lo.s32 	%r9, %r27, %r1;
	cvta.to.global.u64 	%rd1, %rd6;
	cvta.to.global.u64 	%rd2, %rd9;
	cvta.to.global.u64 	%rd3, %rd7;
	cvta.to.global.u64 	%rd4, %rd8;
$L__BB1_2:
	mul.wide.s32 	%rd10, %r38, 4;
	add.s64 	%rd11, %rd1, %rd10;
	ld.global.nc.u32 	%r11, [%rd11];
	ld.global.nc.u32 	%r29, [%rd11+4];
	sub.s32 	%r30, %r29, %r11;
	add.s32 	%r31, %r4, %r30;
	rem.u32 	%r32, %r31, %r3;
	sub.s32 	%r13, %r31, %r32;
	setp.ge.s32 	%p2, %r5, %r13;
	mov.b32 	%r41, 0;
	@%p2 bra 	$L__BB1_11;
	cvt.s64.s32 	%rd5, %r11;
	mov.f32 	%f13, 0f00000000;
	mov.u32 	%r39, %r5;
$L__BB1_4:
	setp.ge.s32 	%p3, %r39, %r30;
	mov.b32 	%r33, %f13;
	shfl.sync.idx.b32	%r15|%p4, %r33, %r4, %r7, -1;
	mov.f32 	%f16, 0f00000000;
	@%p3 bra 	$L__BB1_6;
	cvt.s64.s32 	%rd12, %r39;
	add.s64 	%rd13, %rd12, %rd5;
	shl.b64 	%rd14, %rd13, 2;
	add.s64 	%rd15, %rd3, %rd14;
	ld.global.nc.u32 	%r34, [%rd15];
	mul.wide.s32 	%rd16, %r34, 4;
	add.s64 	%rd17, %rd4, %rd16;
	ld.global.nc.f32 	%f16, [%rd17];
$L__BB1_6:
	setp.lt.u32 	%p5, %r3, 2;
	@%p5 bra 	$L__BB1_9;
	mov.b32 	%r40, 1;
$L__BB1_8:
	mov.b32 	%r36, %f16;
	shfl.sync.up.b32	%r37|%p6, %r36, %r40, %r6, -1;
	mov.b32 	%f10, %r37;
	setp.lt.u32 	%p7, %r5, %r40;
	add.f32 	%f11, %f16, %f10;
	selp.f32 	%f16, %f16, %f11, %p7;
	shl.b32 	%r40, %r40, 1;
	setp.lt.u32 	%p8, %r40, %r3;
	@%p8 bra 	$L__BB1_8;
$L__BB1_9:
	mov.b32 	%f12, %r15;
	add.f32 	%f13, %f16, %f12;
	add.s32 	%r39, %r39, %r3;
	setp.lt.s32 	%p9, %r39, %r13;
	@%p9 bra 	$L__BB1_4;
	mov.b32 	%r41, %f13;
$L__BB1_11:
	setp.ne.s32 	%p10, %r5, 0;
	shfl.sync.idx.b32	%r21|%p11, %r41, %r4, %r7, -1;
	@%p10 bra 	$L__BB1_13;
	add.s64 	%rd19, %rd2, %rd10;
	st.global.u32 	[%rd19], %r21;
$L__BB1_13:
	add.s32 	%r38, %r38, %r9;
	setp.lt.s32 	%p12, %r38, %r23;
	@%p12 bra 	$L__BB1_2;
$L__BB1_14:
	ret;

}
	// .globl	_Z10jaccard_isILb1EfEviiPKiS1_PKT0_S4_PS2_S5_
.visible .entry _Z10jaccard_isILb1EfEviiPKiS1_PKT0_S4_PS2_S5_(
	.param .u32 _Z10jaccard_isILb1EfEviiPKiS1_PKT0_S4_PS2_S5__param_0,
	.param .u32 _Z10jaccard_isILb1EfEviiPKiS1_PKT0_S4_PS2_S5__param_1,
	.param .u64 .ptr .align 1 _Z10jaccard_isILb1EfEviiPKiS1_PKT0_S4_PS2_S5__param_2,
	.param .u64 .ptr .align 1 _Z10jaccard_isILb1EfEviiPKiS1_PKT0_S4_PS2_S5__param_3,
	.param .u64 .ptr .align 1 _Z10jaccard_isILb1EfEviiPKiS1_PKT0_S4_PS2_S5__param_4,
	.param .u64 .ptr .align 1 _Z10jaccard_isILb1EfEviiPKiS1_PKT0_S4_PS2_S5__param_5,
	.param .u64 .ptr .align 1 _Z10jaccard_isILb1EfEviiPKiS1_PKT0_S4_PS2_S5__param_6,
	.param .u64 .ptr .align 1 _Z10jaccard_isILb1EfEviiPKiS1_PKT0_S4_PS2_S5__param_7
)
{
	.reg .pred 	%p<17>;
	.reg .b32 	%r<53>;
	.reg .b32 	%f<15>;
	.reg .b64 	%rd<35>;

	ld.param.u32 	%r31, [_Z10jaccard_isILb1EfEviiPKiS1_PKT0_S4_PS2_S5__param_0];
	ld.param.u64 	%rd10, [_Z10jaccard_isILb1EfEviiPKiS1_PKT0_S4_PS2_S5__param_2];
	ld.param.u64 	%rd11, [_Z10jaccard_isILb1EfEviiPKiS1_PKT0_S4_PS2_S5__param_3];
	ld.param.u64 	%rd7, [_Z10jaccard_isILb1EfEviiPKiS1_PKT0_S4_PS2_S5__param_4];
	ld.param.u64 	%rd12, [_Z10jaccard_isILb1EfEviiPKiS1_PKT0_S4_PS2_S5__param_5];
	ld.param.u64 	%rd8, [_Z10jaccard_isILb1EfEviiPKiS1_PKT0_S4_PS2_S5__param_6];
	ld.param.u64 	%rd9, [_Z10jaccard_isILb1EfEviiPKiS1_PKT0_S4_PS2_S5__param_7];
	cvta.to.global.u64 	%rd1, %rd12;
	cvta.to.global.u64 	%rd2, %rd11;
	cvta.to.global.u64 	%rd3, %rd10;
	mov.u32 	%r32, %tid.z;
	mov.u32 	%r33, %ctaid.z;
	mov.u32 	%r1, %ntid.z;
	mad.lo.s32 	%r47, %r33, %r1, %r32;
	setp.ge.s32 	%p1, %r47, %r31;
	@%p1 bra 	$L__BB2_15;
	mov.u32 	%r34, %tid.y;
	mov.u32 	%r35, %ctaid.y;
	mov.u32 	%r36, %ntid.y;
	mad.lo.s32 	%r3, %r35, %r36, %r34;
	mov.u32 	%r4, %tid.x;
	mov.u32 	%r37, %nctaid.y;
	mul.lo.s32 	%r5, %r37, %r36;
	mov.u32 	%r38, %nctaid.z;
	mul.lo.s32 	%r6, %r38, %r1;
	cvta.to.global.u64 	%rd4, %rd9;
	cvta.to.global.u64 	%rd5, %rd8;
	cvta.to.global.u64 	%rd6, %rd7;
$L__BB2_2:
	mul.wide.s32 	%rd13, %r47, 4;
	add.s64 	%rd14, %rd3, %rd13;
	ld.global.nc.u32 	%r8, [%rd14];
	add.s32 	%r48, %r3, %r8;
	ld.global.nc.u32 	%r10, [%rd14+4];
	setp.ge.s32 	%p2, %r48, %r10;
	@%p2 bra 	$L__BB2_14;
	sub.s32 	%r11, %r10, %r8;
	add.s64 	%rd16, %rd1, %rd13;
	ld.global.nc.f32 	%f1, [%rd16];
$L__BB2_4:
	setp.ne.s32 	%p3, %r4, 0;
	mul.wide.s32 	%rd17, %r48, 4;
	add.s64 	%rd18, %rd2, %rd17;
	ld.global.nc.u32 	%r13, [%rd18];
	mul.wide.s32 	%rd19, %r13, 4;
	add.s64 	%rd20, %rd3, %rd19;
	ld.global.nc.u32 	%r39, [%rd20+4];
	ld.global.nc.u32 	%r40, [%rd20];
	sub.s32 	%r14, %r39, %r40;
	add.s64 	%rd21, %rd1, %rd19;
	ld.global.nc.f32 	%f6, [%rd21];
	add.f32 	%f7, %f1, %f6;
	add.s64 	%rd22, %rd4, %rd17;
	st.global.f32 	[%rd22], %f7;
	@%p3 bra 	$L__BB2_13;
	setp.lt.s32 	%p4, %r11, %r14;
	selp.b32 	%r41, %r47, %r13, %p4;
	mul.wide.s32 	%rd23, %r41, 4;
	add.s64 	%rd24, %rd3, %rd23;
	ld.global.nc.u32 	%r50, [%rd24];
	selp.b32 	%r42, %r13, %r47, %p4;
	mul.wide.s32 	%rd25, %r42, 4;
	add.s64 	%rd26, %rd3, %rd25;
	ld.global.nc.u32 	%r49, [%rd26];
	ld.global.nc.u32 	%r17, [%rd24+4];
	ld.global.nc.u32 	%r44, [%rd26+4];
	setp.ge.s32 	%p5, %r50, %r17;
	setp.ge.s32 	%p6, %r49, %r44;
	mov.f32 	%f12, 0f00000000;
	or.pred  	%p7, %p5, %p6;
	@%p7 bra 	$L__BB2_11;
	mov.f32 	%f12, 0f00000000;
$L__BB2_7:
	mul.wide.s32 	%rd27, %r50, 4;
	add.s64 	%rd28, %rd2, %rd27;
	ld.global.nc.u32 	%r21, [%rd28];
	mul.wide.s32 	%rd29, %r49, 4;
	add.s64 	%rd30, %rd2, %rd29;
	ld.global.nc.u32 	%r22, [%rd30];
	setp.ne.s32 	%p8, %r21, %r22;
	@%p8 bra 	$L__BB2_9;
	mul.wide.s32 	%rd31, %r21, 4;
	add.s64 	%rd32, %rd6, %rd31;
	ld.global.nc.f32 	%f10, [%rd32];
	add.f32 	%f12, %f12, %f10;
	add.s32 	%r50, %r50, 1;
	add.s32 	%r49, %r49, 1;
	bra.uni 	$L__BB2_10;
$L__BB2_9:
	setp.ge.s32 	%p9, %r21, %r22;
	setp.lt.s32 	%p10, %r21, %r22;
	selp.u32 	%r45, 1, 0, %p10;
	add.s32 	%r50, %r50, %r45;
	selp.u32 	%r46, 1, 0, %p9;
	add.s32 	%r49, %r49, %r46;
$L__BB2_10:
	setp.lt.s32 	%p11, %r50, %r17;
	setp.lt.s32 	%p12, %r49, %r44;
	and.pred  	%p13, %p11, %p12;
	@%p13 bra 	$L__BB2_7;
$L__BB2_11:
	setp.eq.f32 	%p14, %f12, 0f00000000;
	@%p14 bra 	$L__BB2_13;
	mul.wide.s32 	%rd33, %r48, 4;
	add.s64 	%rd34, %rd5, %rd33;
	atom.global.add.f32 	%f11, [%rd34], %f12;
$L__BB2_13:
	add.s32 	%r48, %r48, %r5;
	setp.lt.s32 	%p15, %r48, %r10;
	@%p15 bra 	$L__BB2_4;
$L__BB2_14:
	add.s32 	%r47, %r47, %r6;
	setp.lt.s32 	%p16, %r47, %r31;
	@%p16 bra 	$L__BB2_2;
$L__BB2_15:
	ret;

}
	// .globl	_Z10jaccard_jwILb1EfEviPKT0_S0_S2_S2_PS0_
.visible .entry _Z10jaccard_jwILb1EfEviPKT0_S0_S2_S2_PS0_(
	.param .u32 _Z10jaccard_jwILb1EfEviPKT0_S0_S2_S2_PS0__param_0,
	.param .u64 .ptr .align 1 _Z10jaccard_jwILb1EfEviPKT0_S0_S2_S2_PS0__param_1,
	.param .f32 _Z10jaccard_jwILb1EfEviPKT0_S0_S2_S2_PS0__param_2,
	.param .u64 .ptr .align 1 _Z10jaccard_jwILb1EfEviPKT0_S0_S2_S2_PS0__param_3,
	.param .u64 .ptr .align 1 _Z10jaccard_jwILb1EfEviPKT0_S0_S2_S2_PS0__param_4,
	.param .u64 .ptr .align 1 _Z10jaccard_jwILb1EfEviPKT0_S0_S2_S2_PS0__param_5
)
{
	.reg .pred 	%p<3>;
	.reg .b32 	%r<11>;
	.reg .b32 	%f<9>;
	.reg .b64 	%rd<14>;

	ld.param.u32 	%r6, [_Z10jaccard_jwILb1EfEviPKT0_S0_S2_S2_PS0__param_0];
	ld.param.u64 	%rd5, [_Z10jaccard_jwILb1EfEviPKT0_S0_S2_S2_PS0__param_1];
	ld.param.f32 	%f1, [_Z10jaccard_jwILb1EfEviPKT0_S0_S2_S2_PS0__param_2];
	ld.param.u64 	%rd6, [_Z10jaccard_jwILb1EfEviPKT0_S0_S2_S2_PS0__param_3];
	ld.param.u64 	%rd7, [_Z10jaccard_jwILb1EfEviPKT0_S0_S2_S2_PS0__param_4];
	ld.param.u64 	%rd8, [_Z10jaccard_jwILb1EfEviPKT0_S0_S2_S2_PS0__param_5];
	mov.u32 	%r7, %tid.x;
	mov.u32 	%r8, %ctaid.x;
	mov.u32 	%r1, %ntid.x;
	mad.lo.s32 	%r10, %r8, %r1, %r7;
	setp.ge.s32 	%p1, %r10, %r6;
	@%p1 bra 	$L__BB3_3;
	mov.u32 	%r9, %nctaid.x;
	mul.lo.s32 	%r3, %r9, %r1;
	cvta.to.global.u64 	%rd1, %rd6;
	cvta.to.global.u64 	%rd2, %rd7;
	cvta.to.global.u64 	%rd3, %rd5;
	cvta.to.global.u64 	%rd4, %rd8;
$L__BB3_2:
	mul.wide.s32 	%rd9, %r10, 4;
	add.s64 	%rd10, %rd1, %rd9;
	ld.global.nc.f32 	%f2, [%rd10];
	add.s64 	%rd11, %rd2, %rd9;
	ld.global.nc.f32 	%f3, [%rd11];
	add.s64 	%rd12, %rd3, %rd9;
	ld.global.nc.f32 	%f4, [%rd12];
	mul.f32 	%f5, %f1, %f4;
	sub.f32 	%f6, %f3, %f2;
	div.rn.f32 	%f7, %f2, %f6;
	mul.f32 	%f8, %f5, %f7;
	add.s64 	%rd13, %rd4, %rd9;
	st.global.f32 	[%rd13], %f8;
	add.s32 	%r10, %r10, %r3;
	setp.lt.s32 	%p2, %r10, %r6;
	@%p2 bra 	$L__BB3_2;
$L__BB3_3:
	ret;

}
	// .globl	_Z10fused_fillILb0EfEviPT0_S1_
.visible .entry _Z10fused_fillILb0EfEviPT0_S1_(
	.param .u32 _Z10fused_fillILb0EfEviPT0_S1__param_0,
	.param .u64 .ptr .align 1 _Z10fused_fillILb0EfEviPT0_S1__param_1,
	.param .u64 .ptr .align 1 _Z10fused_fillILb0EfEviPT0_S1__param_2
)
{
	.reg .pred 	%p<3>;
	.reg .b32 	%r<13>;
	.reg .b64 	%rd<8>;

	ld.param.u32 	%r6, [_Z10fused_fillILb0EfEviPT0_S1__param_0];
	ld.param.u64 	%rd3, [_Z10fused_fillILb0EfEviPT0_S1__param_1];
	ld.param.u64 	%rd4, [_Z10fused_fillILb0EfEviPT0_S1__param_2];
	mov.u32 	%r7, %tid.x;
	mov.u32 	%r8, %ctaid.x;
	mov.u32 	%r1, %ntid.x;
	mad.lo.s32 	%r12, %r8, %r1, %r7;
	setp.ge.s32 	%p1, %r12, %r6;
	@%p1 bra 	$L__BB4_3;
	mov.u32 	%r9, %nctaid.x;
	mul.lo.s32 	%r3, %r9, %r1;
	cvta.to.global.u64 	%rd1, %rd3;
	cvta.to.global.u64 	%rd2, %rd4;
$L__BB4_2:
	mul.wide.s32 	%rd5, %r12, 4;
	add.s64 	%rd6, %rd1, %rd5;
	mov.b32 	%r10, 1065353216;
	st.global.u32 	[%rd6], %r10;
	add.s64 	%rd7, %rd2, %rd5;
	mov.b32 	%r11, 0;
	st.global.u32 	[%rd7], %r11;
	add.s32 	%r12, %r12, %r3;
	setp.lt.s32 	%p2, %r12, %r6;
	@%p2 bra 	$L__BB4_2;
$L__BB4_3:
	ret;

}
	// .globl	_Z15jaccard_row_sumILb0EfEviPKiS1_PKT0_PS2_
.visible .entry _Z15jaccard_row_sumILb0EfEviPKiS1_PKT0_PS2_(
	.param .u32 _Z15jaccard_row_sumILb0EfEviPKiS1_PKT0_PS2__param_0,
	.param .u64 .ptr .align 1 _Z15jaccard_row_sumILb0EfEviPKiS1_PKT0_PS2__param_1,
	.param .u64 .ptr .align 1 _Z15jaccard_row_sumILb0EfEviPKiS1_PKT0_PS2__param_2,
	.param .u64 .ptr .align 1 _Z15jaccard_row_sumILb0EfEviPKiS1_PKT0_PS2__param_3,
	.param .u64 .ptr .align 1 _Z15jaccard_row_sumILb0EfEviPKiS1_PKT0_PS2__param_4
)
{
	.reg .pred 	%p<3>;
	.reg .b32 	%r<14>;
	.reg .b32 	%f<2>;
	.reg .b64 	%rd<8>;

	ld.param.u32 	%r6, [_Z15jaccard_row_sumILb0EfEviPKiS1_PKT0_PS2__param_0];
	ld.param.u64 	%rd3, [_Z15jaccard_row_sumILb0EfEviPKiS1_PKT0_PS2__param_1];
	ld.param.u64 	%rd4, [_Z15jaccard_row_sumILb0EfEviPKiS1_PKT0_PS2__param_4];
	mov.u32 	%r7, %tid.y;
	mov.u32 	%r8, %ctaid.y;
	mov.u32 	%r1, %ntid.y;
	mad.lo.s32 	%r13, %r8, %r1, %r7;
	setp.ge.s32 	%p1, %r13, %r6;
	@%p1 bra 	$L__BB5_3;
	mov.u32 	%r9, %nctaid.y;
	mul.lo.s32 	%r3, %r9, %r1;
	cvta.to.global.u64 	%rd1, %rd3;
	cvta.to.global.u64 	%rd2, %rd4;
$L__BB5_2:
	mul.wide.s32 	%rd5, %r13, 4;
	add.s64 	%rd6, %rd1, %rd5;
	ld.global.nc.u32 	%r10, [%rd6];
	ld.global.nc.u32 	%r11, [%rd6+4];
	sub.s32 	%r12, %r11, %r10;
	cvt.rn.f32.s32 	%f1, %r12;
	add.s64 	%rd7, %rd2, %rd5;
	st.global.f32 	[%rd7], %f1;
	add.s32 	%r13, %r13, %r3;
	setp.lt.s32 	%p2, %r13, %r6;
	@%p2 bra 	$L__BB5_2;
$L__BB5_3:
	ret;

}
	// .globl	_Z10jaccard_isILb0EfEviiPKiS1_PKT0_S4_PS2_S5_
.visible .entry _Z10jaccard_isILb0EfEviiPKiS1_PKT0_S4_PS2_S5_(
	.param .u32 _Z10jaccard_isILb0EfEviiPKiS1_PKT0_S4_PS2_S5__param_0,
	.param .u32 _Z10jaccard_isILb0EfEviiPKiS1_PKT0_S4_PS2_S5__param_1,
	.param .u64 .ptr .align 1 _Z10jaccard_isILb0EfEviiPKiS1_PKT0_S4_PS2_S5__param_2,
	.param .u64 .ptr .align 1 _Z10jaccard_isILb0EfEviiPKiS1_PKT0_S4_PS2_S5__param_3,
	.param .u64 .ptr .align 1 _Z10jaccard_isILb0EfEviiPKiS1_PKT0_S4_PS2_S5__param_4,
	.param .u64 .ptr .align 1 _Z10jaccard_isILb0EfEviiPKiS1_PKT0_S4_PS2_S5__param_5,
	.param .u64 .ptr .align 1 _Z10jaccard_isILb0EfEviiPKiS1_PKT0_S4_PS2_S5__param_6,
	.param .u64 .ptr .align 1 _Z10jaccard_isILb0EfEviiPKiS1_PKT0_S4_PS2_S5__param_7
)
{
	.reg .pred 	%p<17>;
	.reg .b32 	%r<53>;
	.reg .b32 	%f<14>;
	.reg .b64 	%rd<31>;

	ld.param.u32 	%r31, [_Z10jaccard_isILb0EfEviiPKiS1_PKT0_S4_PS2_S5__param_0];
	ld.param.u64 	%rd8, [_Z10jaccard_isILb0EfEviiPKiS1_PKT0_S4_PS2_S5__param_2];
	ld.param.u64 	%rd9, [_Z10jaccard_isILb0EfEviiPKiS1_PKT0_S4_PS2_S5__param_3];
	ld.param.u64 	%rd10, [_Z10jaccard_isILb0EfEviiPKiS1_PKT0_S4_PS2_S5__param_5];
	ld.param.u64 	%rd6, [_Z10jaccard_isILb0EfEviiPKiS1_PKT0_S4_PS2_S5__param_6];
	ld.param.u64 	%rd7, [_Z10jaccard_isILb0EfEviiPKiS1_PKT0_S4_PS2_S5__param_7];
	cvta.to.global.u64 	%rd1, %rd10;
	cvta.to.global.u64 	%rd2, %rd9;
	cvta.to.global.u64 	%rd3, %rd8;
	mov.u32 	%r32, %tid.z;
	mov.u32 	%r33, %ctaid.z;
	mov.u32 	%r1, %ntid.z;
	mad.lo.s32 	%r47, %r33, %r1, %r32;
	setp.ge.s32 	%p1, %r47, %r31;
	@%p1 bra 	$L__BB6_15;
	mov.u32 	%r34, %tid.y;
	mov.u32 	%r35, %ctaid.y;
	mov.u32 	%r36, %ntid.y;
	mad.lo.s32 	%r3, %r35, %r36, %r34;
	mov.u32 	%r4, %tid.x;
	mov.u32 	%r37, %nctaid.y;
	mul.lo.s32 	%r5, %r37, %r36;
	mov.u32 	%r38, %nctaid.z;
	mul.lo.s32 	%r6, %r38, %r1;
	cvta.to.global.u64 	%rd4, %rd7;
	cvta.to.global.u64 	%rd5, %rd6;
$L__BB6_2:
	mul.wide.s32 	%rd11, %r47, 4;
	add.s64 	%rd12, %rd3, %rd11;
	ld.global.nc.u32 	%r8, [%rd12];
	add.s32 	%r48, %r3, %r8;
	ld.global.nc.u32 	%r10, [%rd12+4];
	setp.ge.s32 	%p2, %r48, %r10;
	@%p2 bra 	$L__BB6_14;
	sub.s32 	%r11, %r10, %r8;
	add.s64 	%rd14, %rd1, %rd11;
	ld.global.nc.f32 	%f1, [%rd14];
$L__BB6_4:
	setp.ne.s32 	%p3, %r4, 0;
	mul.wide.s32 	%rd15, %r48, 4;
	add.s64 	%rd16, %rd2, %rd15;
	ld.global.nc.u32 	%r13, [%rd16];
	mul.wide.s32 	%rd17, %r13, 4;
	add.s64 	%rd18, %rd3, %rd17;
	ld.global.nc.u32 	%r39, [%rd18+4];
	ld.global.nc.u32 	%r40, [%rd18];
	sub.s32 	%r14, %r39, %r40;
	add.s64 	%rd19, %rd1, %rd17;
	ld.global.nc.f32 	%f6, [%rd19];
	add.f32 	%f7, %f1, %f6;
	add.s64 	%rd20, %rd4, %rd15;
	st.global.f32 	[%rd20], %f7;
	@%p3 bra 	$L__BB6_13;
	setp.lt.s32 	%p4, %r11, %r14;
	selp.b32 	%r41, %r47, %r13, %p4;
	mul.wide.s32 	%rd21, %r41, 4;
	add.s64 	%rd22, %rd3, %rd21;
	ld.global.nc.u32 	%r50, [%rd22];
	selp.b32 	%r42, %r13, %r47, %p4;
	mul.wide.s32 	%rd23, %r42, 4;
	add.s64 	%rd24, %rd3, %rd23;
	ld.global.nc.u32 	%r49, [%rd24];
	ld.global.nc.u32 	%r17, [%rd22+4];
	ld.global.nc.u32 	%r44, [%rd24+4];
	setp.ge.s32 	%p5, %r50, %r17;
	setp.ge.s32 	%p6, %r49, %r44;
	mov.f32 	%f11, 0f00000000;
	or.pred  	%p7, %p5, %p6;
	@%p7 bra 	$L__BB6_11;
	mov.f32 	%f11, 0f00000000;
$L__BB6_7:
	mul.wide.s32 	%rd25, %r50, 4;
	add.s64 	%rd26, %rd2, %rd25;
	ld.global.nc.u32 	%r21, [%rd26];
	mul.wide.s32 	%rd27, %r49, 4;
	add.s64 	%rd28, %rd2, %rd27;
	ld.global.nc.u32 	%r22, [%rd28];
	setp.ne.s32 	%p8, %r21, %r22;
	@%p8 bra 	$L__BB6_9;
	add.f32 	%f11, %f11, 0f3F800000;
	add.s32 	%r50, %r50, 1;
	add.s32 	%r49, %r49, 1;
	bra.uni 	$L__BB6_10;
$L__BB6_9:
	setp.ge.s32 	%p9, %r21, %r22;
	setp.lt.s32 	%p10, %r21, %r22;
	selp.u32 	%r45, 1, 0, %p10;
	add.s32 	%r50, %r50, %r45;
	selp.u32 	%r46, 1, 0, %p9;
	add.s32 	%r49, %r49, %r46;
$L__BB6_10:
	setp.lt.s32 	%p11, %r50, %r17;
	setp.lt.s32 	%p12, %r49, %r44;
	and.pred  	%p13, %p11, %p12;
	@%p13 bra 	$L__BB6_7;
$L__BB6_11:
	setp.eq.f32 	%p14, %f11, 0f00000000;
	@%p14 bra 	$L__BB6_13;
	add.s64 	%rd30, %rd5, %rd15;
	atom.global.add.f32 	%f10, [%rd30], %f11;
$L__BB6_13:
	add.s32 	%r48, %r48, %r5;
	setp.lt.s32 	%p15, %r48, %r10;
	@%p15 bra 	$L__BB6_4;
$L__BB6_14:
	add.s32 	%r47, %r47, %r6;
	setp.lt.s32 	%p16, %r47, %r31;
	@%p16 bra 	$L__BB6_2;
$L__BB6_15:
	ret;

}
	// .globl	_Z10jaccard_jwILb0EfEviPKT0_S0_S2_S2_PS0_
.visible .entry _Z10jaccard_jwILb0EfEviPKT0_S0_S2_S2_PS0_(
	.param .u32 _Z10jaccard_jwILb0EfEviPKT0_S0_S2_S2_PS0__param_0,
	.param .u64 .ptr .align 1 _Z10jaccard_jwILb0EfEviPKT0_S0_S2_S2_PS0__param_1,
	.param .f32 _Z10jaccard_jwILb0EfEviPKT0_S0_S2_S2_PS0__param_2,
	.param .u64 .ptr .align 1 _Z10jaccard_jwILb0EfEviPKT0_S0_S2_S2_PS0__param_3,
	.param .u64 .ptr .align 1 _Z10jaccard_jwILb0EfEviPKT0_S0_S2_S2_PS0__param_4,
	.param .u64 .ptr .align 1 _Z10jaccard_jwILb0EfEviPKT0_S0_S2_S2_PS0__param_5
)
{
	.reg .pred 	%p<3>;
	.reg .b32 	%r<11>;
	.reg .b32 	%f<9>;
	.reg .b64 	%rd<14>;

	ld.param.u32 	%r6, [_Z10jaccard_jwILb0EfEviPKT0_S0_S2_S2_PS0__param_0];
	ld.param.u64 	%rd5, [_Z10jaccard_jwILb0EfEviPKT0_S0_S2_S2_PS0__param_1];
	ld.param.f32 	%f1, [_Z10jaccard_jwILb0EfEviPKT0_S0_S2_S2_PS0__param_2];
	ld.param.u64 	%rd6, [_Z10jaccard_jwILb0EfEviPKT0_S0_S2_S2_PS0__param_3];
	ld.param.u64 	%rd7, [_Z10jaccard_jwILb0EfEviPKT0_S0_S2_S2_PS0__param_4];
	ld.param.u64 	%rd8, [_Z10jaccard_jwILb0EfEviPKT0_S0_S2_S2_PS0__param_5];
	mov.u32 	%r7, %tid.x;
	mov.u32 	%r8, %ctaid.x;
	mov.u32 	%r1, %ntid.x;
	mad.lo.s32 	%r10, %r8, %r1, %r7;
	setp.ge.s32 	%p1, %r10, %r6;
	@%p1 bra 	$L__BB7_3;
	mov.u32 	%r9, %nctaid.x;
	mul.lo.s32 	%r3, %r9, %r1;
	cvta.to.global.u64 	%rd1, %rd6;
	cvta.to.global.u64 	%rd2, %rd7;
	cvta.to.global.u64 	%rd3, %rd5;
	cvta.to.global.u64 	%rd4, %rd8;
$L__BB7_2:
	mul.wide.s32 	%rd9, %r10, 4;
	add.s64 	%rd10, %rd1, %rd9;
	ld.global.nc.f32 	%f2, [%rd10];
	add.s64 	%rd11, %rd2, %rd9;
	ld.global.nc.f32 	%f3, [%rd11];
	add.s64 	%rd12, %rd3, %rd9;
	ld.global.nc.f32 	%f4, [%rd12];
	mul.f32 	%f5, %f1, %f4;
	sub.f32 	%f6, %f3, %f2;
	div.rn.f32 	%f7, %f2, %f6;
	mul.f32 	%f8, %f5, %f7;
	add.s64 	%rd13, %rd4, %rd9;
	st.global.f32 	[%rd13], %f8;
	add.s32 	%r10, %r10, %r3;
	setp.lt.s32 	%p2, %r10, %r6;
	@%p2 bra 	$L__BB7_2;
$L__BB7_3:
	ret;

}


// ===== COMPILED SASS (sm_100) =====

	.target	sm_100

	.elftype	@"ET_EXEC"


//--------------------- .note.nv.tkinfo           --------------------------
	.section	.note.nv.tkinfo,"",@"SHT_NOTE"
	.sectionflags	@"SHF_NOTE_NV_TKINFO"
	.tkinfo
        /*0018*/ 	.word	0x00000002
        /*0030*/ 	.string	""
        /*0030*/ 	.string	"ptxas"
        /*0030*/ 	.string	"Cuda compilation tools, release 13.0, V13.0.88"
        /*0030*/ 	.string	"Build cuda_13.0.r13.0/compiler.36424714_0"
        /*0030*/ 	.string	"-arch sm_100 -m 64 "



//--------------------- .note.nv.cuinfo           --------------------------
	.section	.note.nv.cuinfo,"",@"SHT_NOTE"
	.sectionflags	@"SHF_NOTE_NV_CUINFO"
        /*0018*/ 	.short	0x0002
        /*001a*/ 	.short	0x0064
        /*001c*/ 	.short	0x0082
	.zero		2


//--------------------- .nv.info                  --------------------------
	.section	.nv.info,"",@"SHT_CUDA_INFO"
	.align	4


	//----- nvinfo : EIATTR_REGCOUNT
	.align		4
        /*0000*/ 	.byte	0x04, 0x2f
        /*0002*/ 	.short	(.L_1 - .L_0)
	.align		4
.L_0:
        /*0004*/ 	.word	index@(_Z10fused_fillILb1EfEviPT0_S1_)
        /*0008*/ 	.word	0x00000016


	//----- nvinfo : EIATTR_FRAME_SIZE
	.align		4
.L_1:
        /*000c*/ 	.byte	0x04, 0x11
        /*000e*/ 	.short	(.L_3 - .L_2)
	.align		4
.L_2:
        /*0010*/ 	.word	index@($__internal_2_$__cuda_sm3x_div_rn_noftz_f32_slowpath)
        /*0014*/ 	.word	0x00000000


	//----- nvinfo : EIATTR_FRAME_SIZE
	.align		4
.L_3:
        /*0018*/ 	.byte	0x04, 0x11
        /*001a*/ 	.short	(.L_5 - .L_4)
	.align		4
.L_4:
        /*001c*/ 	.word	index@(_Z10fused_fillILb1EfEviPT0_S1_)
        /*0020*/ 	.word	0x00000000


	//----- nvinfo : EIATTR_REGCOUNT
	.align		4
.L_5:
        /*0024*/ 	.byte	0x04, 0x2f
        /*0026*/ 	.short	(.L_7 - .L_6)
	.align		4
.L_6:
        /*0028*/ 	.word	index@(_Z15jaccard_row_sumILb1EfEviPKiS1_PKT0_PS2_)
        /*002c*/ 	.word	0x00000016


	//----- nvinfo : EIATTR_FRAME_SIZE
	.align		4
.L_7:
        /*0030*/ 	.byte	0x04, 0x11
        /*0032*/ 	.short	(.L_9 - .L_8)
	.align		4
.L_8:
        /*0034*/ 	.word	index@(_Z15jaccard_row_sumILb1EfEviPKiS1_PKT0_PS2_)
        /*0038*/ 	.word	0x00000000


	//----- nvinfo : EIATTR_REGCOUNT
	.align		4
.L_9:
        /*003c*/ 	.byte	0x04, 0x2f
        /*003e*/ 	.short	(.L_11 - .L_10)
	.align		4
.L_10:
        /*0040*/ 	.word	index@(_Z10jaccard_isILb1EfEviiPKiS1_PKT0_S4_PS2_S5_)
        /*0044*/ 	.word	0x0000001c


	//----- nvinfo : EIATTR_FRAME_SIZE
	.align		4
.L_11:
        /*0048*/ 	.byte	0x04, 0x11
        /*004a*/ 	.short	(.L_13 - .L_12)
	.align		4
.L_12:
        /*004c*/ 	.word	index@(_Z10jaccard_isILb1EfEviiPKiS1_PKT0_S4_PS2_S5_)
        /*0050*/ 	.word	0x00000000


	//----- nvinfo : EIATTR_REGCOUNT
	.align		4
.L_13:
        /*0054*/ 	.byte	0x04, 0x2f
        /*0056*/ 	.short	(.L_15 - .L_14)
	.align		4
.L_14:
        /*0058*/ 	.word	index@(_Z10jaccard_jwILb1EfEviPKT0_S0_S2_S2_PS0_)
        /*005c*/ 	.word	0x0000001a


	//----- nvinfo : EIATTR_FRAME_SIZE
	.align		4
.L_15:
        /*0060*/ 	.byte	0x04, 0x11
        /*0062*/ 	.short	(.L_17 - .L_16)
	.align		4
.L_16:
        /*0064*/ 	.word	index@($__internal_1_$__cuda_sm3x_div_rn_noftz_f32_slowpath)
        /*0068*/ 	.word	0x00000000


	//----- nvinfo : EIATTR_FRAME_SIZE
	.align		4
.L_17:
        /*006c*/ 	.byte	0x04, 0x11
        /*006e*/ 	.short	(.L_19 - .L_18)
	.align		4
.L_18:
        /*0070*/ 	.word	index@(_Z10jaccard_jwILb1EfEviPKT0_S0_S2_S2_PS0_)
        /*0074*/ 	.word	0x00000000


	//----- nvinfo : EIATTR_REGCOUNT
	.align		4
.L_19:
        /*0078*/ 	.byte	0x04, 0x2f
        /*007a*/ 	.short	(.L_21 - .L_20)
	.align		4
.L_20:
        /*007c*/ 	.word	index@(_Z10fused_fillILb0EfEviPT0_S1_)
        /*0080*/ 	.word	0x00000010


	//----- nvinfo : EIATTR_FRAME_SIZE
	.align		4
.L_21:
        /*0084*/ 	.byte	0x04, 0x11
        /*0086*/ 	.short	(.L_23 - .L_22)
	.align		4
.L_22:
        /*0088*/ 	.word	index@(_Z10fused_fillILb0EfEviPT0_S1_)
        /*008c*/ 	.word	0x00000000


	//----- nvinfo : EIATTR_REGCOUNT
	.align		4
.L_23:
        /*0090*/ 	.byte	0x04, 0x2f
        /*0092*/ 	.short	(.L_25 - .L_24)
	.align		4
.L_24:
        /*0094*/ 	.word	index@(_Z15jaccard_row_sumILb0EfEviPKiS1_PKT0_PS2_)
        /*0098*/ 	.word	0x00000010


	//----- nvinfo : EIATTR_FRAME_SIZE
	.align		4
.L_25:
        /*009c*/ 	.byte	0x04, 0x11
        /*009e*/ 	.short	(.L_27 - .L_26)
	.align		4
.L_26:
        /*00a0*/ 	.word	index@(_Z15jaccard_row_sumILb0EfEviPKiS1_PKT0_PS2_)
        /*00a4*/ 	.word	0x00000000


	//----- nvinfo : EIATTR_REGCOUNT
	.align		4
.L_27:
        /*00a8*/ 	.byte	0x04, 0x2f
        /*00aa*/ 	.short	(.L_29 - .L_28)
	.align		4
.L_28:
        /*00ac*/ 	.word	index@(_Z10jaccard_isILb0EfEviiPKiS1_PKT0_S4_PS2_S5_)
        /*00b0*/ 	.word	0x0000001c


	//----- nvinfo : EIATTR_FRAME_SIZE
	.align		4
.L_29:
        /*00b4*/ 	.byte	0x04, 0x11
        /*00b6*/ 	.short	(.L_31 - .L_30)
	.align		4
.L_30:
        /*00b8*/ 	.word	index@(_Z10jaccard_isILb0EfEviiPKiS1_PKT0_S4_PS2_S5_)
        /*00bc*/ 	.word	0x00000000


	//----- nvinfo : EIATTR_REGCOUNT
	.align		4
.L_31:
        /*00c0*/ 	.byte	0x04, 0x2f
        /*00c2*/ 	.short	(.L_33 - .L_32)
	.align		4
.L_32:
        /*00c4*/ 	.word	index@(_Z10jaccard_jwILb0EfEviPKT0_S0_S2_S2_PS0_)
        /*00c8*/ 	.word	0x0000001a


	//----- nvinfo : EIATTR_FRAME_SIZE
	.align		4
.L_33:
        /*00cc*/ 	.byte	0x04, 0x11
        /*00ce*/ 	.short	(.L_35 - .L_34)
	.align		4
.L_34:
        /*00d0*/ 	.word	index@($__internal_0_$__cuda_sm3x_div_rn_noftz_f32_slowpath)
        /*00d4*/ 	.word	0x00000000


	//----- nvinfo : EIATTR_FRAME_SIZE
	.align		4
.L_35:
        /*00d8*/ 	.byte	0x04, 0x11
        /*00da*/ 	.short	(.L_37 - .L_36)
	.align		4
.L_36:
        /*00dc*/ 	.word	index@(_Z10jaccard_jwILb0EfEviPKT0_S0_S2_S2_PS0_)
        /*00e0*/ 	.word	0x00000000


	//----- nvinfo : EIATTR_MIN_STACK_SIZE
	.align		4
.L_37:
        /*00e4*/ 	.byte	0x04, 0x12
        /*00e6*/ 	.short	(.L_39 - .L_38)
	.align		4
.L_38:
        /*00e8*/ 	.word	index@(_Z10jaccard_jwILb0EfEviPKT0_S0_S2_S2_PS0_)
        /*00ec*/ 	.word	0x00000000


	//----- nvinfo : EIATTR_MIN_STACK_SIZE
	.align		4
.L_39:
        /*00f0*/ 	.byte	0x04, 0x12
        /*00f2*/ 	.short	(.L_41 - .L_40)
	.align		4
.L_40:
        /*00f4*/ 	.word	index@(_Z10jaccard_isILb0EfEviiPKiS1_PKT0_S4_PS2_S5_)
        /*00f8*/ 	.word	0x00000000


	//----- nvinfo : EIATTR_MIN_STACK_SIZE
	.align		4
.L_41:
        /*00fc*/ 	.byte	0x04, 0x12
        /*00fe*/ 	.short	(.L_43 - .L_42)
	.align		4
.L_42:
        /*0100*/ 	.word	index@(_Z15jaccard_row_sumILb0EfEviPKiS1_PKT0_PS2_)
        /*0104*/ 	.word	0x00000000


	//----- nvinfo : EIATTR_MIN_STACK_SIZE
	.align		4
.L_43:
        /*0108*/ 	.byte	0x04, 0x12
        /*010a*/ 	.short	(.L_45 - .L_44)
	.align		4
.L_44:
        /*010c*/ 	.word	index@(_Z10fused_fillILb0EfEviPT0_S1_)
        /*0110*/ 	.word	0x00000000


	//----- nvinfo : EIATTR_MIN_STACK_SIZE
	.align		4
.L_45:
        /*0114*/ 	.byte	0x04, 0x12
        /*0116*/ 	.short	(.L_47 - .L_46)
	.align		4
.L_46:
        /*0118*/ 	.word	index@(_Z10jaccard_jwILb1EfEviPKT0_S0_S2_S2_PS0_)
        /*011c*/ 	.word	0x00000000


	//----- nvinfo : EIATTR_MIN_STACK_SIZE
	.align		4
.L_47:
        /*0120*/ 	.byte	0x04, 0x12
        /*0122*/ 	.short	(.L_49 - .L_48)
	.align		4
.L_48:
        /*0124*/ 	.word	index@(_Z10jaccard_isILb1EfEviiPKiS1_PKT0_S4_PS2_S5_)
        /*0128*/ 	.word	0x00000000


	//----- nvinfo : EIATTR_MIN_STACK_SIZE
	.align		4
.L_49:
        /*012c*/ 	.byte	0x04, 0x12
        /*012e*/ 	.short	(.L_51 - .L_50)
	.align		4
.L_50:
        /*0130*/ 	.word	index@(_Z15jaccard_row_sumILb1EfEviPKiS1_PKT0_PS2_)
        /*0134*/ 	.word	0x00000000


	//----- nvinfo : EIATTR_MIN_STACK_SIZE
	.align		4
.L_51:
        /*0138*/ 	.byte	0x04, 0x12
        /*013a*/ 	.short	(.L_53 - .L_52)
	.align		4
.L_52:
        /*013c*/ 	.word	index@(_Z10fused_fillILb1EfEviPT0_S1_)
        /*0140*/ 	.word	0x00000000
.L_53:


//--------------------- .nv.compat                --------------------------
	.section	.nv.compat,"",@"SHT_CUDA_COMPAT_INFO"
	.align	4
        /*0000*/ 	.byte	0x02, 0x09, 0x00, 0x00, 0x02, 0x02, 0x01, 0x00, 0x02, 0x05, 0x05, 0x00, 0x03, 0x07, 0x01, 0x01
        /*0010*/ 	.byte	0x02, 0x03, 0x00, 0x00, 0x02, 0x06, 0x01, 0x00, 0x04, 0x0b, 0x08, 0x00, 0x01, 0x00, 0x00, 0x00
        /*0020*/ 	.byte	0x00, 0x00, 0x00, 0x00


//--------------------- .nv.info._Z10jaccard_jwILb0EfEviPKT0_S0_S2_S2_PS0_ --------------------------
	.section	.nv.info._Z10jaccard_jwILb0EfEviPKT0_S0_S2_S2_PS0_,"",@"SHT_CUDA_INFO"
	.sectionflags	@""
	.align	4


	//----- nvinfo : EIATTR_CUDA_API_VERSION
	.align		4
        /*0000*/ 	.byte	0x04, 0x37
        /*0002*/ 	.short	(.L_55 - .L_54)
.L_54:
        /*0004*/ 	.word	0x00000082


	//----- nvinfo : EIATTR_KPARAM_INFO
	.align		4
.L_55:
        /*0008*/ 	.byte	0x04, 0x17
        /*000a*/ 	.short	(.L_57 - .L_56)
.L_56:
        /*000c*/ 	.word	0x00000000
        /*0010*/ 	.short	0x0005
        /*0012*/ 	.short	0x0028
        /*0014*/ 	.byte	0x00, 0xf5, 0x21, 0x00


	//----- nvinfo : EIATTR_KPARAM_INFO
	.align		4
.L_57:
        /*0018*/ 	.byte	0x04, 0x17
        /*001a*/ 	.short	(.L_59 - .L_58)
.L_58:
        /*001c*/ 	.word	0x00000000
        /*0020*/ 	.short	0x0004
        /*0022*/ 	.short	0x0020
        /*0024*/ 	.byte	0x00, 0xf5, 0x21, 0x00


	//----- nvinfo : EIATTR_KPARAM_INFO
	.align		4
.L_59:
        /*0028*/ 	.byte	0x04, 0x17
        /*002a*/ 	.short	(.L_61 - .L_60)
.L_60:
        /*002c*/ 	.word	0x00000000
        /*0030*/ 	.short	0x0003
        /*0032*/ 	.short	0x0018
        /*0034*/ 	.byte	0x00, 0xf5, 0x21, 0x00


	//----- nvinfo : EIATTR_KPARAM_INFO
	.align		4
.L_61:
        /*0038*/ 	.byte	0x04, 0x17
        /*003a*/ 	.short	(.L_63 - .L_62)
.L_62:
        /*003c*/ 	.word	0x00000000
        /*0040*/ 	.short	0x0002
        /*0042*/ 	.short	0x0010
        /*0044*/ 	.byte	0x00, 0xf0, 0x11, 0x00


	//----- nvinfo : EIATTR_KPARAM_INFO
	.align		4
.L_63:
        /*0048*/ 	.byte	0x04, 0x17
        /*004a*/ 	.short	(.L_65 - .L_64)
.L_64:
        /*004c*/ 	.word	0x00000000
        /*0050*/ 	.short	0x0001
        /*0052*/ 	.short	0x0008
        /*0054*/ 	.byte	0x00, 0xf5, 0x21, 0x00


	//----- nvinfo : EIATTR_KPARAM_INFO
	.align		4
.L_65:
        /*0058*/ 	.byte	0x04, 0x17
        /*005a*/ 	.short	(.L_67 - .L_66)
.L_66:
        /*005c*/ 	.word	0x00000000
        /*0060*/ 	.short	0x0000
        /*0062*/ 	.short	0x0000
        /*0064*/ 	.byte	0x00, 0xf0, 0x11, 0x00


	//----- nvinfo : EIATTR_SPARSE_MMA_MASK
	.align		4
.L_67:
        /*0068*/ 	.byte	0x03, 0x50
        /*006a*/ 	.short	0x0000


	//----- nvinfo : EIATTR_MAXREG_COUNT
	.align		4
        /*006c*/ 	.byte	0x03, 0x1b
        /*006e*/ 	.short	0x00ff


	//----- nvinfo : EIATTR_MERCURY_ISA_VERSION
	.align		4
        /*0070*/ 	.byte	0x03, 0x5f
        /*0072*/ 	.short	0x0101


	//----- nvinfo : EIATTR_VRC_CTA_INIT_COUNT
	.align		4
        /*0074*/ 	.byte	0x02, 0x4a
	.zero		1
	.zero		1


	//----- nvinfo : EIATTR_EXIT_INSTR_OFFSETS
	.align		4
        /*0078*/ 	.byte	0x04, 0x1c
        /*007a*/ 	.short	(.L_69 - .L_68)


	//   ....[0]....
.L_68:
        /*007c*/ 	.word	0x00000070


	//   ....[1]....
        /*0080*/ 	.word	0x000002d0


	//----- nvinfo : EIATTR_CRS_STACK_SIZE
	.align		4
.L_69:
        /*0084*/ 	.byte	0x04, 0x1e
        /*0086*/ 	.short	(.L_71 - .L_70)
.L_70:
        /*0088*/ 	.word	0x00000000


	//----- nvinfo : EIATTR_CBANK_PARAM_SIZE
	.align		4
.L_71:
        /*008c*/ 	.byte	0x03, 0x19
        /*008e*/ 	.short	0x0030


	//----- nvinfo : EIATTR_PARAM_CBANK
	.align		4
        /*0090*/ 	.byte	0x04, 0x0a
        /*0092*/ 	.short	(.L_73 - .L_72)
	.align		4
.L_72:
        /*0094*/ 	.word	index@(.nv.constant0._Z10jaccard_jwILb0EfEviPKT0_S0_S2_S2_PS0_)
        /*0098*/ 	.short	0x0380
        /*009a*/ 	.short	0x0030


	//----- nvinfo : EIATTR_SW_WAR
	.align		4
.L_73:
        /*009c*/ 	.byte	0x04, 0x36
        /*009e*/ 	.short	(.L_75 - .L_74)
.L_74:
        /*00a0*/ 	.word	0x00000008
.L_75:


//--------------------- .nv.info._Z10jaccard_isILb0EfEviiPKiS1_PKT0_S4_PS2_S5_ --------------------------
	.section	.nv.info._Z10jaccard_isILb0EfEviiPKiS1_PKT0_S4_PS2_S5_,"",@"SHT_CUDA_INFO"
	.sectionflags	@""
	.align	4


	//----- nvinfo : EIATTR_CUDA_API_VERSION
	.align		4
        /*0000*/ 	.byte	0x04, 0x37
        /*0002*/ 	.short	(.L_77 - .L_76)
.L_76:
        /*0004*/ 	.word	0x00000082


	//----- nvinfo : EIATTR_KPARAM_INFO
	.align		4
.L_77:
        /*0008*/ 	.byte	0x04, 0x17
        /*000a*/ 	.short	(.L_79 - .L_78)
.L_78:
        /*000c*/ 	.word	0x00000000
        /*0010*/ 	.short	0x0007
        /*0012*/ 	.short	0x0030
        /*0014*/ 	.byte	0x00, 0xf5, 0x21, 0x00


	//----- nvinfo : EIATTR_KPARAM_INFO
	.align		4
.L_79:
        /*0018*/ 	.byte	0x04, 0x17
        /*001a*/ 	.short	(.L_81 - .L_80)
.L_80:
        /*001c*/ 	.word	0x00000000
        /*0020*/ 	.short	0x0006
        /*0022*/ 	.short	0x0028
        /*0024*/ 	.byte	0x00, 0xf5, 0x21, 0x00


	//----- nvinfo : EIATTR_KPARAM_INFO
	.align		4
.L_81:
        /*0028*/ 	.byte	0x04, 0x17
        /*002a*/ 	.short	(.L_83 - .L_82)
.L_82:
        /*002c*/ 	.word	0x00000000
        /*0030*/ 	.short	0x0005
        /*0032*/ 	.short	0x0020
        /*0034*/ 	.byte	0x00, 0xf5, 0x21, 0x00


	//----- nvinfo : EIATTR_KPARAM_INFO
	.align		4
.L_83:
        /*0038*/ 	.byte	0x04, 0x17
        /*003a*/ 	.short	(.L_85 - .L_84)
.L_84:
        /*003c*/ 	.word	0x00000000
        /*0040*/ 	.short	0x0004
        /*0042*/ 	.short	0x0018
        /*0044*/ 	.byte	0x00, 0xf5, 0x21, 0x00


	//----- nvinfo : EIATTR_KPARAM_INFO
	.align		4
.L_85:
        /*0048*/ 	.byte	0x04, 0x17
        /*004a*/ 	.short	(.L_87 - .L_86)
.L_86:
        /*004c*/ 	.word	0x00000000
        /*0050*/ 	.short	0x0003
        /*0052*/ 	.short	0x0010
        /*0054*/ 	.byte	0x00, 0xf5, 0x21, 0x00


	//----- nvinfo : EIATTR_KPARAM_INFO
	.align		4
.L_87:
        /*0058*/ 	.byte	0x04, 0x17
        /*005a*/ 	.short	(.L_89 - .L_88)
.L_88:
        /*005c*/ 	.word	0x00000000
        /*0060*/ 	.short	0x0002
        /*0062*/ 	.short	0x0008
        /*0064*/ 	.byte	0x00, 0xf5, 0x21, 0x00


	//----- nvinfo : EIATTR_KPARAM_INFO
	.align		4
.L_89:
        /*0068*/ 	.byte	0x04, 0x17
        /*006a*/ 	.short	(.L_91 - .L_90)
.L_90:
        /*006c*/ 	.word	0x00000000
        /*0070*/ 	.short	0x0001
        /*0072*/ 	.short	0x0004
        /*0074*/ 	.byte	0x00, 0xf0, 0x11, 0x00


	//----- nvinfo : EIATTR_KPARAM_INFO
	.align		4
.L_91:
        /*0078*/ 	.byte	0x04, 0x17
        /*007a*/ 	.short	(.L_93 - .L_92)
.L_92:
        /*007c*/ 	.word	0x00000000
        /*0080*/ 	.short	0x0000
        /*0082*/ 	.short	0x0000
        /*0084*/ 	.byte	0x00, 0xf0, 0x11, 0x00


	//----- nvinfo : EIATTR_SPARSE_MMA_MASK
	.align		4
.L_93:
        /*0088*/ 	.byte	0x03, 0x50
        /*008a*/ 	.short	0x0000


	//----- nvinfo : EIATTR_MAXREG_COUNT
	.align		4
        /*008c*/ 	.byte	0x03, 0x1b
        /*008e*/ 	.short	0x00ff


	//----- nvinfo : EIATTR_MERCURY_ISA_VERSION
	.align		4
        /*0090*/ 	.byte	0x03, 0x5f
        /*0092*/ 	.short	0x0101


	//----- nvinfo : EIATTR_VRC_CTA_INIT_COUNT
	.align		4
        /*0094*/ 	.byte	0x02, 0x4a
	.zero		1
	.zero		1


	//----- nvinfo : EIATTR_EXIT_INSTR_OFFSETS
	.align		4
        /*0098*/ 	.byte	0x04, 0x1c
        /*009a*/ 	.short	(.L_95 - .L_94)


	//   ....[0]....
.L_94:
        /*009c*/ 	.word	0x00000070


	//   ....[1]....
        /*00a0*/ 	.word	0x00000670


	//----- nvinfo : EIATTR_CRS_STACK_SIZE
	.align		4
.L_95:
        /*00a4*/ 	.byte	0x04, 0x1e
        /*00a6*/ 	.short	(.L_97 - .L_96)
.L_96:
        /*00a8*/ 	.word	0x00000000


	//----- nvinfo : EIATTR_CBANK_PARAM_SIZE
	.align		4
.L_97:
        /*00ac*/ 	.byte	0x03, 0x19
        /*00ae*/ 	.short	0x0038


	//----- nvinfo : EIATTR_PARAM_CBANK
	.align		4
        /*00b0*/ 	.byte	0x04, 0x0a
        /*00b2*/ 	.short	(.L_99 - .L_98)
	.align		4
.L_98:
        /*00b4*/ 	.word	index@(.nv.constant0._Z10jaccard_isILb0EfEviiPKiS1_PKT0_S4_PS2_S5_)
        /*00b8*/ 	.short	0x0380
        /*00ba*/ 	.short	0x0038


	//----- nvinfo : EIATTR_SW_WAR
	.align		4
.L_99:
        /*00bc*/ 	.byte	0x04, 0x36
        /*00be*/ 	.short	(.L_101 - .L_100)
.L_100:
        /*00c0*/ 	.word	0x00000008
.L_101:


//--------------------- .nv.info._Z15jaccard_row_sumILb0EfEviPKiS1_PKT0_PS2_ --------------------------
	.section	.nv.info._Z15jaccard_row_sumILb0EfEviPKiS1_PKT0_PS2_,"",@"SHT_CUDA_INFO"
	.sectionflags	@""
	.align	4


	//----- nvinfo : EIATTR_CUDA_API_VERSION
	.align		4
        /*0000*/ 	.byte	0x04, 0x37
        /*0002*/ 	.short	(.L_103 - .L_102)
.L_102:
        /*0004*/ 	.word	0x00000082


	//----- nvinfo : EIATTR_KPARAM_INFO
	.align		4
.L_103:
        /*0008*/ 	.byte	0x04, 0x17
        /*000a*/ 	.short	(.L_105 - .L_104)
.L_104:
        /*000c*/ 	.word	0x00000000
        /*0010*/ 	.short	0x0004
        /*0012*/ 	.short	0x0020
        /*0014*/ 	.byte	0x00, 0xf5, 0x21, 0x00


	//----- nvinfo : EIATTR_KPARAM_INFO
	.align		4
.L_105:
        /*0018*/ 	.byte	0x04, 0x17
        /*001a*/ 	.short	(.L_107 - .L_106)
.L_106:
        /*001c*/ 	.word	0x00000000
        /*0020*/ 	.short	0x0003
        /*0022*/ 	.short	0x0018
        /*0024*/ 	.byte	0x00, 0xf5, 0x21, 0x00


	//----- nvinfo : EIATTR_KPARAM_INFO
	.align		4
.L_107:
        /*0028*/ 	.byte	0x04, 0x17
        /*002a*/ 	.short	(.L_109 - .L_108)
.L_108:
        /*002c*/ 	.word	0x00000000
        /*0030*/ 	.short	0x0002
        /*0032*/ 	.short	0x0010
        /*0034*/ 	.byte	0x00, 0xf5, 0x21, 0x00


	//----- nvinfo : EIATTR_KPARAM_INFO
	.align		4
.L_109:
        /*0038*/ 	.byte	0x04, 0x17
        /*003a*/ 	.short	(.L_111 - .L_110)
.L_110:
        /*003c*/ 	.word	0x00000000
        /*0040*/ 	.short	0x0001
        /*0042*/ 	.short	0x0008
        /*0044*/ 	.byte	0x00, 0xf5, 0x21, 0x00


	//----- nvinfo : EIATTR_KPARAM_INFO
	.align		4
.L_111:
        /*0048*/ 	.byte	0x04, 0x17
        /*004a*/ 	.short	(.L_113 - .L_112)
.L_112:
        /*004c*/ 	.word	0x00000000
        /*0050*/ 	.short	0x0000
        /*0052*/ 	.short	0x0000
        /*0054*/ 	.byte	0x00, 0xf0, 0x11, 0x00


	//----- nvinfo : EIATTR_SPARSE_MMA_MASK
	.align		4
.L_113:
        /*0058*/ 	.byte	0x03, 0x50
        /*005a*/ 	.short	0x0000


	//----- nvinfo : EIATTR_MAXREG_COUNT
	.align		4
        /*005c*/ 	.byte	0x03, 0x1b
        /*005e*/ 	.short	0x00ff


	//----- nvinfo : EIATTR_MERCURY_ISA_VERSION
	.align		4
        /*0060*/ 	.byte	0x03, 0x5f
        /*0062*/ 	.short	0x0101


	//----- nvinfo : EIATTR_VRC_CTA_INIT_COUNT
	.align		4
        /*0064*/ 	.byte	0x02, 0x4a
	.zero		1
	.zero		1


	//----- nvinfo : EIATTR_EXIT_INSTR_OFFSETS
	.align		4
        /*0068*/ 	.byte	0x04, 0x1c
        /*006a*/ 	.short	(.L_115 - .L_114)


	//   ....[0]....
.L_114:
        /*006c*/ 	.word	0x00000070


	//   ....[1]....
        /*0070*/ 	.word	0x00000170


	//----- nvinfo : EIATTR_CRS_STACK_SIZE
	.align		4
.L_115:
        /*0074*/ 	.byte	0x04, 0x1e
        /*0076*/ 	.short	(.L_117 - .L_116)
.L_116:
        /*0078*/ 	.word	0x00000000


	//----- nvinfo : EIATTR_CBANK_PARAM_SIZE
	.align		4
.L_117:
        /*007c*/ 	.byte	0x03, 0x19
        /*007e*/ 	.short	0x0028


	//----- nvinfo : EIATTR_PARAM_CBANK
	.align		4
        /*0080*/ 	.byte	0x04, 0x0a
        /*0082*/ 	.short	(.L_119 - .L_118)
	.align		4
.L_118:
        /*0084*/ 	.word	index@(.nv.constant0._Z15jaccard_row_sumILb0EfEviPKiS1_PKT0_PS2_)
        /*0088*/ 	.short	0x0380
        /*008a*/ 	.short	0x0028


	//----- nvinfo : EIATTR_SW_WAR
	.align		4
.L_119:
        /*008c*/ 	.byte	0x04, 0x36
        /*008e*/ 	.short	(.L_121 - .L_120)
.L_120:
        /*0090*/ 	.word	0x00000008
.L_121:


//--------------------- .nv.info._Z10fused_fillILb0EfEviPT0_S1_ --------------------------
	.section	.nv.info._Z10fused_fillILb0EfEviPT0_S1_,"",@"SHT_CUDA_INFO"
	.sectionflags	@""
	.align	4


	//----- nvinfo : EIATTR_CUDA_API_VERSION
	.align		4
        /*0000*/ 	.byte	0x04, 0x37
        /*0002*/ 	.short	(.L_123 - .L_122)
.L_122:
        /*0004*/ 	.word	0x00000082


	//----- nvinfo : EIATTR_KPARAM_INFO
	.align		4
.L_123:
        /*0008*/ 	.byte	0x04, 0x17
        /*000a*/ 	.short	(.L_125 - .L_124)
.L_124:
        /*000c*/ 	.word	0x00000000
        /*0010*/ 	.short	0x0002
        /*0012*/ 	.short	0x0010
        /*0014*/ 	.byte	0x00, 0xf5, 0x21, 0x00


	//----- nvinfo : EIATTR_KPARAM_INFO
	.align		4
.L_125:
        /*0018*/ 	.byte	0x04, 0x17
        /*001a*/ 	.short	(.L_127 - .L_126)
.L_126:
        /*001c*/ 	.word	0x00000000
        /*0020*/ 	.short	0x0001
        /*0022*/ 	.short	0x0008
        /*0024*/ 	.byte	0x00, 0xf5, 0x21, 0x00


	//----- nvinfo : EIATTR_KPARAM_INFO
	.align		4
.L_127:
        /*0028*/ 	.byte	0x04, 0x17
        /*002a*/ 	.short	(.L_129 - .L_128)
.L_128:
        /*002c*/ 	.word	0x00000000
        /*0030*/ 	.short	0x0000
        /*0032*/ 	.short	0x0000
        /*0034*/ 	.byte	0x00, 0xf0, 0x11, 0x00


	//----- nvinfo : EIATTR_SPARSE_MMA_MASK
	.align		4
.L_129:
        /*0038*/ 	.byte	0x03, 0x50
        /*003a*/ 	.short	0x0000


	//----- nvinfo : EIATTR_MAXREG_COUNT
	.align		4
        /*003c*/ 	.byte	0x03, 0x1b
        /*003e*/ 	.short	0x00ff


	//----- nvinfo : EIATTR_MERCURY_ISA_VERSION
	.align		4
        /*0040*/ 	.byte	0x03, 0x5f
        /*0042*/ 	.short	0x0101


	//----- nvinfo : EIATTR_VRC_CTA_INIT_COUNT
	.align		4
        /*0044*/ 	.byte	0x02, 0x4a
	.zero		1
	.zero		1


	//----- nvinfo : EIATTR_EXIT_INSTR_OFFSETS
	.align		4
        /*0048*/ 	.byte	0x04, 0x1c
        /*004a*/ 	.short	(.L_131 - .L_130)


	//   ....[0]....
.L_130:
        /*004c*/ 	.word	0x00000070


	//   ....[1]....
        /*0050*/ 	.word	0x00000150


	//----- nvinfo : EIATTR_CRS_STACK_SIZE
	.align		4
.L_131:
        /*0054*/ 	.byte	0x04, 0x1e
        /*0056*/ 	.short	(.L_133 - .L_132)
.L_132:
        /*0058*/ 	.word	0x00000000


	//----- nvinfo : EIATTR_CBANK_PARAM_SIZE
	.align		4
.L_133:
        /*005c*/ 	.byte	0x03, 0x19
        /*005e*/ 	.short	0x0018


	//----- nvinfo : EIATTR_PARAM_CBANK
	.align		4
        /*0060*/ 	.byte	0x04, 0x0a
        /*0062*/ 	.short	(.L_135 - .L_134)
	.align		4
.L_134:
        /*0064*/ 	.word	index@(.nv.constant0._Z10fused_fillILb0EfEviPT0_S1_)
        /*0068*/ 	.short	0x0380
        /*006a*/ 	.short	0x0018


	//----- nvinfo : EIATTR_SW_WAR
	.align		4
.L_135:
        /*006c*/ 	.byte	0x04, 0x36
        /*006e*/ 	.short	(.L_137 - .L_136)
.L_136:
        /*0070*/ 	.word	0x00000008
.L_137:


//--------------------- .nv.info._Z10jaccard_jwILb1EfEviPKT0_S0_S2_S2_PS0_ --------------------------
	.section	.nv.info._Z10jaccard_jwILb1EfEviPKT0_S0_S2_S2_PS0_,"",@"SHT_CUDA_INFO"
	.sectionflags	@""
	.align	4


	//----- nvinfo : EIATTR_CUDA_API_VERSION
	.align		4
        /*0000*/ 	.byte	0x04, 0x37
        /*0002*/ 	.short	(.L_139 - .L_138)
.L_138:
        /*0004*/ 	.word	0x00000082


	//----- nvinfo : EIATTR_KPARAM_INFO
	.align		4
.L_139:
        /*0008*/ 	.byte	0x04, 0x17
        /*000a*/ 	.short	(.L_141 - .L_140)
.L_140:
        /*000c*/ 	.word	0x00000000
        /*0010*/ 	.short	0x0005
        /*0012*/ 	.short	0x0028
        /*0014*/ 	.byte	0x00, 0xf5, 0x21, 0x00


	//----- nvinfo : EIATTR_KPARAM_INFO
	.align		4
.L_141:
        /*0018*/ 	.byte	0x04, 0x17
        /*001a*/ 	.short	(.L_143 - .L_142)
.L_142:
        /*001c*/ 	.word	0x00000000
        /*0020*/ 	.short	0x0004
        /*0022*/ 	.short	0x0020
        /*0024*/ 	.byte	0x00, 0xf5, 0x21, 0x00


	//----- nvinfo : EIATTR_KPARAM_INFO
	.align		4
.L_143:
        /*0028*/ 	.byte	0x04, 0x17
        /*002a*/ 	.short	(.L_145 - .L_144)
.L_144:
        /*002c*/ 	.word	0x00000000
        /*0030*/ 	.short	0x0003
        /*0032*/ 	.short	0x0018
        /*0034*/ 	.byte	0x00, 0xf5, 0x21, 0x00


	//----- nvinfo : EIATTR_KPARAM_INFO
	.align		4
.L_145:
        /*0038*/ 	.byte	0x04, 0x17
        /*003a*/ 	.short	(.L_147 - .L_146)
.L_146:
        /*003c*/ 	.word	0x00000000
        /*0040*/ 	.short	0x0002
        /*0042*/ 	.short	0x0010
        /*0044*/ 	.byte	0x00, 0xf0, 0x11, 0x00


	//----- nvinfo : EIATTR_KPARAM_INFO
	.align		4
.L_147:
        /*0048*/ 	.byte	0x04, 0x17
        /*004a*/ 	.short	(.L_149 - .L_148)
.L_148:
        /*004c*/ 	.word	0x00000000
        /*0050*/ 	.short	0x0001
        /*0052*/ 	.short	0x0008
        /*0054*/ 	.byte	0x00, 0xf5, 0x21, 0x00


	//----- nvinfo : EIATTR_KPARAM_INFO
	.align		4
.L_149:
        /*0058*/ 	.byte	0x04, 0x17
        /*005a*/ 	.short	(.L_151 - .L_150)
.L_150:
        /*005c*/ 	.word	0x00000000
        /*0060*/ 	.short	0x0000
        /*0062*/ 	.short	0x0000
        /*0064*/ 	.byte	0x00, 0xf0, 0x11, 0x00


	//----- nvinfo : EIATTR_SPARSE_MMA_MASK
	.align		4
.L_151:
        /*0068*/ 	.byte	0x03, 0x50
        /*006a*/ 	.short	0x0000


	//----- nvinfo : EIATTR_MAXREG_COUNT
	.align		4
        /*006c*/ 	.byte	0x03, 0x1b
        /*006e*/ 	.short	0x00ff


	//----- nvinfo : EIATTR_MERCURY_ISA_VERSION
	.align		4
        /*0070*/ 	.byte	0x03, 0x5f
        /*0072*/ 	.short	0x0101


	//----- nvinfo : EIATTR_VRC_CTA_INIT_COUNT
	.align		4
        /*0074*/ 	.byte	0x02, 0x4a
	.zero		1
	.zero		1


	//----- nvinfo : EIATTR_EXIT_INSTR_OFFSETS
	.align		4
        /*0078*/ 	.byte	0x04, 0x1c
        /*007a*/ 	.short	(.L_153 - .L_152)


	//   ....[0]....
.L_152:
        /*007c*/ 	.word	0x00000070


	//   ....[1]....
        /*0080*/ 	.word	0x000002d0


	//----- nvinfo : EIATTR_CRS_STACK_SIZE
	.align		4
.L_153:
        /*0084*/ 	.byte	0x04, 0x1e
        /*0086*/ 	.short	(.L_155 - .L_154)
.L_154:
        /*0088*/ 	.word	0x00000000


	//----- nvinfo : EIATTR_CBANK_PARAM_SIZE
	.align		4
.L_155:
        /*008c*/ 	.byte	0x03, 0x19
        /*008e*/ 	.short	0x0030


	//----- nvinfo : EIATTR_PARAM_CBANK
	.align		4
        /*0090*/ 	.byte	0x04, 0x0a
        /*0092*/ 	.short	(.L_157 - .L_156)
	.align		4
.L_156:
        /*0094*/ 	.word	index@(.nv.constant0._Z10jaccard_jwILb1EfEviPKT0_S0_S2_S2_PS0_)
        /*0098*/ 	.short	0x0380
        /*009a*/ 	.short	0x0030


	//----- nvinfo : EIATTR_SW_WAR
	.align		4
.L_157:
        /*009c*/ 	.byte	0x04, 0x36
        /*009e*/ 	.short	(.L_159 - .L_158)
.L_158:
        /*00a0*/ 	.word	0x00000008
.L_159:


//--------------------- .nv.info._Z10jaccard_isILb1EfEviiPKiS1_PKT0_S4_PS2_S5_ --------------------------
	.section	.nv.info._Z10jaccard_isILb1EfEviiPKiS1_PKT0_S4_PS2_S5_,"",@"SHT_CUDA_INFO"
	.sectionflags	@""
	.align	4


	//----- nvinfo : EIATTR_CUDA_API_VERSION
	.align		4
        /*0000*/ 	.byte	0x04, 0x37
        /*0002*/ 	.short	(.L_161 - .L_160)
.L_160:
        /*0004*/ 	.word	0x00000082


	//----- nvinfo : EIATTR_KPARAM_INFO
	.align		4
.L_161:
        /*0008*/ 	.byte	0x04, 0x17
        /*000a*/ 	.short	(.L_163 - .L_162)
.L_162:
        /*000c*/ 	.word	0x00000000
        /*0010*/ 	.short	0x0007
        /*0012*/ 	.short	0x0030
        /*0014*/ 	.byte	0x00, 0xf5, 0x21, 0x00


	//----- nvinfo : EIATTR_KPARAM_INFO
	.align		4
.L_163:
        /*0018*/ 	.byte	0x04, 0x17
        /*001a*/ 	.short	(.L_165 - .L_164)
.L_164:
        /*001c*/ 	.word	0x00000000
        /*0020*/ 	.short	0x0006
        /*0022*/ 	.short	0x0028
        /*0024*/ 	.byte	0x00, 0xf5, 0x21, 0x00


	//----- nvinfo : EIATTR_KPARAM_INFO
	.align		4
.L_165:
        /*0028*/ 	.byte	0x04, 0x17
        /*002a*/ 	.short	(.L_167 - .L_166)
.L_166:
        /*002c*/ 	.word	0x00000000
        /*0030*/ 	.short	0x0005
        /*0032*/ 	.short	0x0020
        /*0034*/ 	.byte	0x00, 0xf5, 0x21, 0x00


	//----- nvinfo : EIATTR_KPARAM_INFO
	.align		4
.L_167:
        /*0038*/ 	.byte	0x04, 0x17
        /*003a*/ 	.short	(.L_169 - .L_168)
.L_168:
        /*003c*/ 	.word	0x00000000
        /*0040*/ 	.short	0x0004
        /*0042*/ 	.short	0x0018
        /*0044*/ 	.byte	0x00, 0xf5, 0x21, 0x00


	//----- nvinfo : EIATTR_KPARAM_INFO
	.align		4
.L_169:
        /*0048*/ 	.byte	0x04, 0x17
        /*004a*/ 	.short	(.L_171 - .L_170)
.L_170:
        /*004c*/ 	.word	0x00000000
        /*0050*/ 	.short	0x0003
        /*0052*/ 	.short	0x0010
        /*0054*/ 	.byte	0x00, 0xf5, 0x21, 0x00


	//----- nvinfo : EIATTR_KPARAM_INFO
	.align		4
.L_171:
        /*0058*/ 	.byte	0x04, 0x17
        /*005a*/ 	.short	(.L_173 - .L_172)
.L_172:
        /*005c*/ 	.word	0x00000000
        /*0060*/ 	.short	0x0002
        /*0062*/ 	.short	0x0008
        /*0064*/ 	.byte	0x00, 0xf5, 0x21, 0x00


	//----- nvinfo : EIATTR_KPARAM_INFO
	.align		4
.L_173:
        /*0068*/ 	.byte	0x04, 0x17
        /*006a*/ 	.short	(.L_175 - .L_174)
.L_174:
        /*006c*/ 	.word	0x00000000
        /*0070*/ 	.short	0x0001
        /*0072*/ 	.short	0x0004
        /*0074*/ 	.byte	0x00, 0xf0, 0x11, 0x00


	//----- nvinfo : EIATTR_KPARAM_INFO
	.align		4
.L_175:
        /*0078*/ 	.byte	0x04, 0x17
        /*007a*/ 	.short	(.L_177 - .L_176)
.L_176:
        /*007c*/ 	.word	0x00000000
        /*0080*/ 	.short	0x0000
        /*0082*/ 	.short	0x0000
        /*0084*/ 	.byte	0x00, 0xf0, 0x11, 0x00


	//----- nvinfo : EIATTR_SPARSE_MMA_MASK
	.align		4
.L_177:
        /*0088*/ 	.byte	0x03, 0x50
        /*008a*/ 	.short	0x0000


	//----- nvinfo : EIATTR_MAXREG_COUNT
	.align		4
        /*008c*/ 	.byte	0x03, 0x1b
        /*008e*/ 	.short	0x00ff


	//----- nvinfo : EIATTR_MERCURY_ISA_VERSION
	.align		4
        /*0090*/ 	.byte	0x03, 0x5f
        /*0092*/ 	.short	0x0101


	//----- nvinfo : EIATTR_VRC_CTA_INIT_COUNT
	.align		4
        /*0094*/ 	.byte	0x02, 0x4a
	.zero		1
	.zero		1


	//----- nvinfo : EIATTR_EXIT_INSTR_OFFSETS
	.align		4
        /*0098*/ 	.byte	0x04, 0x1c
        /*009a*/ 	.short	(.L_179 - .L_178)


	//   ....[0]....
.L_178:
        /*009c*/ 	.word	0x00000070


	//   ....[1]....
        /*00a0*/ 	.word	0x00000670


	//----- nvinfo : EIATTR_CRS_STACK_SIZE
	.align		4
.L_179:
        /*00a4*/ 	.byte	0x04, 0x1e
        /*00a6*/ 	.short	(.L_181 - .L_180)
.L_180:
        /*00a8*/ 	.word	0x00000000


	//----- nvinfo : EIATTR_CBANK_PARAM_SIZE
	.align		4
.L_181:
        /*00ac*/ 	.byte	0x03, 0x19
        /*00ae*/ 	.short	0x0038


	//----- nvinfo : EIATTR_PARAM_CBANK
	.align		4
        /*00b0*/ 	.byte	0x04, 0x0a
        /*00b2*/ 	.short	(.L_183 - .L_182)
	.align		4
.L_182:
        /*00b4*/ 	.word	index@(.nv.constant0._Z10jaccard_isILb1EfEviiPKiS1_PKT0_S4_PS2_S5_)
        /*00b8*/ 	.short	0x0380
        /*00ba*/ 	.short	0x0038


	//----- nvinfo : EIATTR_SW_WAR
	.align		4
.L_183:
        /*00bc*/ 	.byte	0x04, 0x36
        /*00be*/ 	.short	(.L_185 - .L_184)
.L_184:
        /*00c0*/ 	.word	0x00000008
.L_185:


//--------------------- .nv.info._Z15jaccard_row_sumILb1EfEviPKiS1_PKT0_PS2_ --------------------------
	.section	.nv.info._Z15jaccard_row_sumILb1EfEviPKiS1_PKT0_PS2_,"",@"SHT_CUDA_INFO"
	.sectionflags	@""
	.align	4


	//----- nvinfo : EIATTR_CUDA_API_VERSION
	.align		4
        /*0000*/ 	.byte	0x04, 0x37
        /*0002*/ 	.short	(.L_187 - .L_186)
.L_186:
        /*0004*/ 	.word	0x00000082


	//----- nvinfo : EIATTR_KPARAM_INFO
	.align		4
.L_187:
        /*0008*/ 	.byte	0x04, 0x17
        /*000a*/ 	.short	(.L_189 - .L_188)
.L_188:
        /*000c*/ 	.word	0x00000000
        /*0010*/ 	.short	0x0004
        /*0012*/ 	.short	0x0020
        /*0014*/ 	.byte	0x00, 0xf5, 0x21, 0x00


	//----- nvinfo : EIATTR_KPARAM_INFO
	.align		4
.L_189:
        /*0018*/ 	.byte	0x04, 0x17
        /*001a*/ 	.short	(.L_191 - .L_190)
.L_190:
        /*001c*/ 	.word	0x00000000
        /*0020*/ 	.short	0x0003
        /*0022*/ 	.short	0x0018
        /*0024*/ 	.byte	0x00, 0xf5, 0x21, 0x00


	//----- nvinfo : EIATTR_KPARAM_INFO
	.align		4
.L_191:
        /*0028*/ 	.byte	0x04, 0x17
        /*002a*/ 	.short	(.L_193 - .L_192)
.L_192:
        /*002c*/ 	.word	0x00000000
        /*0030*/ 	.short	0x0002
        /*0032*/ 	.short	0x0010
        /*0034*/ 	.byte	0x00, 0xf5, 0x21, 0x00


	//----- nvinfo : EIATTR_KPARAM_INFO
	.align		4
.L_193:
        /*0038*/ 	.byte	0x04, 0x17
        /*003a*/ 	.short	(.L_195 - .L_194)
.L_194:
        /*003c*/ 	.word	0x00000000
        /*0040*/ 	.short	0x0001
        /*0042*/ 	.short	0x0008
        /*0044*/ 	.byte	0x00, 0xf5, 0x21, 0x00


	//----- nvinfo : EIATTR_KPARAM_INFO
	.align		4
.L_195:
        /*0048*/ 	.byte	0x04, 0x17
        /*004a*/ 	.short	(.L_197 - .L_196)
.L_196:
        /*004c*/ 	.word	0x00000000
        /*0050*/ 	.short	0x0000
        /*0052*/ 	.short	0x0000
        /*0054*/ 	.byte	0x00, 0xf0, 0x11, 0x00


	//----- nvinfo : EIATTR_SPARSE_MMA_MASK
	.align		4
.L_197:
        /*0058*/ 	.byte	0x03, 0x50
        /*005a*/ 	.short	0x0000


	//----- nvinfo : EIATTR_MAXREG_COUNT
	.align		4
        /*005c*/ 	.byte	0x03, 0x1b
        /*005e*/ 	.short	0x00ff


	//----- nvinfo : EIATTR_MERCURY_ISA_VERSION
	.align		4
        /*0060*/ 	.byte	0x03, 0x5f
        /*0062*/ 	.short	0x0101


	//----- nvinfo : EIATTR_COOP_GROUP_MASK_REGIDS
	.align		4
        /*0064*/ 	.byte	0x04, 0x29
        /*0066*/ 	.short	(.L_199 - .L_198)


	//   ....[0]....
.L_198:
        /*0068*/ 	.word	0xffffffff


	//   ....[1]....
        /*006c*/ 	.word	0xffffffff


	//   ....[2]....
        /*0070*/ 	.word	0xffffffff


	//   ....[3]....
        /*0074*/ 	.word	0x05000002


	//   ....[4]....
        /*0078*/ 	.word	0x05000002


	//----- nvinfo : EIATTR_COOP_GROUP_INSTR_OFFSETS
	.align		4
.L_199:
        /*007c*/ 	.byte	0x04, 0x28
        /*007e*/ 	.short	(.L_201 - .L_200)


	//   ....[0]....
.L_200:
        /*0080*/ 	.word	0x00000380


	//   ....[1]....
        /*0084*/ 	.word	0x00000470


	//   ....[2]....
        /*0088*/ 	.word	0x00000560


	//   ....[3]....
        /*008c*/ 	.word	0x00000600


	//   ....[4]....
        /*0090*/ 	.word	0x00000680


	//----- nvinfo : EIATTR_VRC_CTA_INIT_COUNT
	.align		4
.L_201:
        /*0094*/ 	.byte	0x02, 0x4a
	.zero		1
	.zero		1


	//----- nvinfo : EIATTR_EXIT_INSTR_OFFSETS
	.align		4
        /*0098*/ 	.byte	0x04, 0x1c
        /*009a*/ 	.short	(.L_203 - .L_202)


	//   ....[0]....
.L_202:
        /*009c*/ 	.word	0x00000070


	//   ....[1]....
        /*00a0*/ 	.word	0x000005b0


	//----- nvinfo : EIATTR_CRS_STACK_SIZE
	.align		4
.L_203:
        /*00a4*/ 	.byte	0x04, 0x1e
        /*00a6*/ 	.short	(.L_205 - .L_204)
.L_204:
        /*00a8*/ 	.word	0x00000000


	//----- nvinfo : EIATTR_CBANK_PARAM_SIZE
	.align		4
.L_205:
        /*00ac*/ 	.byte	0x03, 0x19
        /*00ae*/ 	.short	0x0028


	//----- nvinfo : EIATTR_PARAM_CBANK
	.align		4
        /*00b0*/ 	.byte	0x04, 0x0a
        /*00b2*/ 	.short	(.L_207 - .L_206)
	.align		4
.L_206:
        /*00b4*/ 	.word	index@(.nv.constant0._Z15jaccard_row_sumILb1EfEviPKiS1_PKT0_PS2_)
        /*00b8*/ 	.short	0x0380
        /*00ba*/ 	.short	0x0028


	//----- nvinfo : EIATTR_SW_WAR
	.align		4
.L_207:
        /*00bc*/ 	.byte	0x04, 0x36
        /*00be*/ 	.short	(.L_209 - .L_208)
.L_208:
        /*00c0*/ 	.word	0x00000008
.L_209:


//--------------------- .nv.info._Z10fused_fillILb1EfEviPT0_S1_ --------------------------
	.section	.nv.info._Z10fused_fillILb1EfEviPT0_S1_,"",@"SHT_CUDA_INFO"
	.sectionflags	@""
	.align	4


	//----- nvinfo : EIATTR_CUDA_API_VERSION
	.align		4
        /*0000*/ 	.byte	0x04, 0x37
        /*0002*/ 	.short	(.L_211 - .L_210)
.L_210:
        /*0004*/ 	.word	0x00000082


	//----- nvinfo : EIATTR_KPARAM_INFO
	.align		4
.L_211:
        /*0008*/ 	.byte	0x04, 0x17
        /*000a*/ 	.short	(.L_213 - .L_212)
.L_212:
        /*000c*/ 	.word	0x00000000
        /*0010*/ 	.short	0x0002
        /*0012*/ 	.short	0x0010
        /*0014*/ 	.byte	0x00, 0xf5, 0x21, 0x00


	//----- nvinfo : EIATTR_KPARAM_INFO
	.align		4
.L_213:
        /*0018*/ 	.byte	0x04, 0x17
        /*001a*/ 	.short	(.L_215 - .L_214)
.L_214:
        /*001c*/ 	.word	0x00000000
        /*0020*/ 	.short	0x0001
        /*0022*/ 	.short	0x0008
        /*0024*/ 	.byte	0x00, 0xf5, 0x21, 0x00


	//----- nvinfo : EIATTR_KPARAM_INFO
	.align		4
.L_215:
        /*0028*/ 	.byte	0x04, 0x17
        /*002a*/ 	.short	(.L_217 - .L_216)
.L_216:
        /*002c*/ 	.word	0x00000000
        /*0030*/ 	.short	0x0000
        /*0032*/ 	.short	0x0000
        /*0034*/ 	.byte	0x00, 0xf0, 0x11, 0x00


	//----- nvinfo : EIATTR_SPARSE_MMA_MASK
	.align		4
.L_217:
        /*0038*/ 	.byte	0x03, 0x50
        /*003a*/ 	.short	0x0000


	//----- nvinfo : EIATTR_MAXREG_COUNT
	.align		4
        /*003c*/ 	.byte	0x03, 0x1b
        /*003e*/ 	.short	0x00ff


	//----- nvinfo : EIATTR_MERCURY_ISA_VERSION
	.align		4
        /*0040*/ 	.byte	0x03, 0x5f
        /*0042*/ 	.short	0x0101


	//----- nvinfo : EIATTR_VRC_CTA_INIT_COUNT
	.align		4
        /*0044*/ 	.byte	0x02, 0x4a
	.zero		1
	.zero		1


	//----- nvinfo : EIATTR_EXIT_INSTR_OFFSETS
	.align		4
        /*0048*/ 	.byte	0x04, 0x1c
        /*004a*/ 	.short	(.L_219 - .L_218)


	//   ....[0]....
.L_218:
        /*004c*/ 	.word	0x00000070


	//   ....[1]....
        /*0050*/ 	.word	0x00000250


	//----- nvinfo : EIATTR_CRS_STACK_SIZE
	.align		4
.L_219:
        /*0054*/ 	.byte	0x04, 0x1e
        /*0056*/ 	.short	(.L_221 - .L_220)
.L_220:
        /*0058*/ 	.word	0x00000000


	//----- nvinfo : EIATTR_CBANK_PARAM_SIZE
	.align		4
.L_221:
        /*005c*/ 	.byte	0x03, 0x19
        /*005e*/ 	.short	0x0018


	//----- nvinfo : EIATTR_PARAM_CBANK
	.align		4
        /*0060*/ 	.byte	0x04, 0x0a
        /*0062*/ 	.short	(.L_223 - .L_222)
	.align		4
.L_222:
        /*0064*/ 	.word	index@(.nv.constant0._Z10fused_fillILb1EfEviPT0_S1_)
        /*0068*/ 	.short	0x0380
        /*006a*/ 	.short	0x0018


	//----- nvinfo : EIATTR_SW_WAR
	.align		4
.L_223:
        /*006c*/ 	.byte	0x04, 0x36
        /*006e*/ 	.short	(.L_225 - .L_224)
.L_224:
        /*0070*/ 	.word	0x00000008
.L_225:


//--------------------- .nv.callgraph             --------------------------
	.section	.nv.callgraph,"",@"SHT_CUDA_CALLGRAPH"
	.align	4
	.sectionentsize	8
	.align		4
        /*0000*/ 	.word	0x00000000
	.align		4
        /*0004*/ 	.word	0xffffffff
	.align		4
        /*0008*/ 	.word	0x00000000
	.align		4
        /*000c*/ 	.word	0xfffffffe
	.align		4
        /*0010*/ 	.word	0x00000000
	.align		4
        /*0014*/ 	.word	0xfffffffd
	.align		4
        /*0018*/ 	.word	0x00000000
	.align		4
        /*001c*/ 	.word	0xfffffffc


//--------------------- .text._Z10jaccard_jwILb0EfEviPKT0_S0_S2_S2_PS0_ --------------------------
	.section	.text._Z10jaccard_jwILb0EfEviPKT0_S0_S2_S2_PS0_,"ax",@progbits
	.align	128
        .global         _Z10jaccard_jwILb0EfEviPKT0_S0_S2_S2_PS0_
        .type           _Z10jaccard_jwILb0EfEviPKT0_S0_S2_S2_PS0_,@function
        .size           _Z10jaccard_jwILb0EfEviPKT0_S0_S2_S2_PS0_,(.L_x_84 - _Z10jaccard_jwILb0EfEviPKT0_S0_S2_S2_PS0_)
        .other          _Z10jaccard_jwILb0EfEviPKT0_S0_S2_S2_PS0_,@"STO_CUDA_ENTRY STV_DEFAULT"
_Z10jaccard_jwILb0EfEviPKT0_S0_S2_S2_PS0_:
.text._Z10jaccard_jwILb0EfEviPKT0_S0_S2_S2_PS0_:
[----:B------:R-:W-:Y:S01]  /*0000*/  LDC R1, c[0x0][0x37c] ;  /* 0x0000df00ff017b82 */ /* 0x000fe20000000800 */
[----:B------:R-:W0:Y:S07]  /*0010*/  S2R R13, SR_TID.X ;  /* 0x00000000000d7919 */ /* 0x000e2e0000002100 */
[----:B------:R-:W0:Y:S01]  /*0020*/  S2UR UR4, SR_CTAID.X ;  /* 0x00000000000479c3 */ /* 0x000e220000002500 */
[----:B------:R-:W1:Y:S07]  /*0030*/  LDCU UR5, c[0x0][0x380] ;  /* 0x00007000ff0577ac */ /* 0x000e6e0008000800 */
[----:B------:R-:W0:Y:S02]  /*0040*/  LDC R2, c[0x0][0x360] ;  /* 0x0000d800ff027b82 */ /* 0x000e240000000800 */
[----:B0-----:R-:W-:-:S05]  /*0050*/  IMAD R13, R2, UR4, R13 ;  /* 0x00000004020d7c24 */ /* 0x001fca000f8e020d */
[----:B-1----:R-:W-:-:S13]  /*0060*/  ISETP.GE.AND P0, PT, R13, UR5, PT ;  /* 0x000000050d007c0c */ /* 0x002fda000bf06270 */
[----:B------:R-:W-:Y:S05]  /*0070*/  @P0 EXIT ;  /* 0x000000000000094d */ /* 0x000fea0003800000 */
[----:B------:R-:W0:Y:S01]  /*0080*/  LDC.64 R10, c[0x0][0x398] ;  /* 0x0000e600ff0a7b82 */ /* 0x000e220000000a00 */
[----:B------:R-:W1:Y:S01]  /*0090*/  LDCU UR4, c[0x0][0x370] ;  /* 0x00006e00ff0477ac */ /* 0x000e620008000800 */
[----:B------:R-:W2:Y:S06]  /*00a0*/  LDCU.64 UR6, c[0x0][0x358] ;  /* 0x00006b00ff0677ac */ /* 0x000eac0008000a00 */
[----:B------:R-:W3:Y:S01]  /*00b0*/  LDC.64 R8, c[0x0][0x3a0] ;  /* 0x0000e800ff087b82 */ /* 0x000ee20000000a00 */
[----:B------:R-:W4:Y:S01]  /*00c0*/  LDCU UR8, c[0x0][0x380] ;  /* 0x00007000ff0877ac */ /* 0x000f220008000800 */
[----:B------:R-:W0:Y:S06]  /*00d0*/  LDCU UR5, c[0x0][0x390] ;  /* 0x00007200ff0577ac */ /* 0x000e2c0008000800 */
[----:B------:R-:W0:Y:S01]  /*00e0*/  LDC.64 R6, c[0x0][0x388] ;  /* 0x0000e200ff067b82 */ /* 0x000e220000000a00 */
[----:B-1----:R-:W-:-:S07]  /*00f0*/  IMAD R2, R2, UR4, RZ ;  /* 0x0000000402027c24 */ /* 0x002fce000f8e02ff */
[----:B--2---:R-:W1:Y:S02]  /*0100*/  LDC.64 R4, c[0x0][0x3a8] ;  /* 0x0000ea00ff047b82 */ /* 0x004e640000000a00 */
.L_x_2:
[----:B0-----:R-:W-:-:S04]  /*0110*/  IMAD.WIDE R16, R13, 0x4, R10 ;  /* 0x000000040d107825 */ /* 0x001fc800078e020a */
[C---:B---3--:R-:W-:Y:S01]  /*0120*/  IMAD.WIDE R18, R13.reuse, 0x4, R8 ;  /* 0x000000040d127825 */ /* 0x048fe200078e0208 */
[----:B--2---:R-:W2:Y:S04]  /*0130*/  LDG.E.CONSTANT R0, desc[UR6][R16.64] ;  /* 0x0000000610007981 */ /* 0x004ea8000c1e9900 */
[----:B------:R-:W2:Y:S01]  /*0140*/  LDG.E.CONSTANT R3, desc[UR6][R18.64] ;  /* 0x0000000612037981 */ /* 0x000ea2000c1e9900 */
[----:B------:R-:W-:-:S05]  /*0150*/  IMAD.WIDE R20, R13, 0x4, R6 ;  /* 0x000000040d147825 */ /* 0x000fca00078e0206 */
[----:B------:R-:W3:Y:S01]  /*0160*/  LDG.E.CONSTANT R12, desc[UR6][R20.64] ;  /* 0x00000006140c7981 */ /* 0x000ee2000c1e9900 */
[----:B------:R-:W-:Y:S01]  /*0170*/  BSSY.RECONVERGENT B0, `(.L_x_0) ;  /* 0x0000011000007945 */ /* 0x000fe20003800200 */
[----:B--2---:R-:W-:-:S04]  /*0180*/  FADD R3, -R0, R3 ;  /* 0x0000000300037221 */ /* 0x004fc80000000100 */
[----:B------:R-:W0:Y:S01]  /*0190*/  MUFU.RCP R14, R3 ;  /* 0x00000003000e7308 */ /* 0x000e220000001000 */
[----:B---3--:R-:W-:-:S07]  /*01a0*/  FMUL R12, R12, UR5 ;  /* 0x000000050c0c7c20 */ /* 0x008fce0008400000 */
[----:B------:R-:W2:Y:S01]  /*01b0*/  FCHK P0, R0, R3 ;  /* 0x0000000300007302 */ /* 0x000ea20000000000 */
[----:B0-----:R-:W-:-:S04]  /*01c0*/  FFMA R15, -R3, R14, 1 ;  /* 0x3f800000030f7423 */ /* 0x001fc8000000010e */
[----:B------:R-:W-:Y:S01]  /*01d0*/  FFMA R23, R14, R15, R14 ;  /* 0x0000000f0e177223 */ /* 0x000fe2000000000e */
[--C-:B------:R-:W-:Y:S02]  /*01e0*/  IMAD.MOV.U32 R15, RZ, RZ, R13.reuse ;  /* 0x000000ffff0f7224 */ /* 0x100fe400078e000d */
[----:B------:R-:W-:Y:S02]  /*01f0*/  IMAD.IADD R13, R2, 0x1, R13 ;  /* 0x00000001020d7824 */ /* 0x000fe400078e020d */
[----:B------:R-:W-:-:S04]  /*0200*/  FFMA R14, R0, R23, RZ ;  /* 0x00000017000e7223 */ /* 0x000fc800000000ff */
[----:B------:R-:W-:Y:S01]  /*0210*/  FFMA R16, -R3, R14, R0 ;  /* 0x0000000e03107223 */ /* 0x000fe20000000100 */
[----:B----4-:R-:W-:-:S03]  /*0220*/  ISETP.GE.AND P2, PT, R13, UR8, PT ;  /* 0x000000080d007c0c */ /* 0x010fc6000bf46270 */
[----:B------:R-:W-:Y:S01]  /*0230*/  FFMA R23, R23, R16, R14 ;  /* 0x0000001017177223 */ /* 0x000fe2000000000e */
[----:B--2---:R-:W-:Y:S09]  /*0240*/  @!P0 BRA `(.L_x_1) ;  /* 0x00000000000c8947 */ /* 0x004ff20003800000 */
[----:B------:R-:W-:-:S07]  /*0250*/  MOV R14, 0x270 ;  /* 0x00000270000e7802 */ /* 0x000fce0000000f00 */
[----:B-1----:R-:W-:Y:S05]  /*0260*/  CALL.REL.NOINC `($__internal_0_$__cuda_sm3x_div_rn_noftz_f32_slowpath) ;  /* 0x00000000001c7944 */ /* 0x002fea0003c00000 */
[----:B------:R-:W-:-:S07]  /*0270*/  IMAD.MOV.U32 R23, RZ, RZ, R0 ;  /* 0x000000ffff177224 */ /* 0x000fce00078e0000 */
.L_x_1:
[----:B------:R-:W-:Y:S05]  /*0280*/  BSYNC.RECONVERGENT B0 ;  /* 0x0000000000007941 */ /* 0x000fea0003800200 */
.L_x_0:
[----:B------:R-:W-:Y:S01]  /*0290*/  FMUL R23, R12, R23 ;  /* 0x000000170c177220 */ /* 0x000fe20000400000 */
[----:B-1----:R-:W-:-:S05]  /*02a0*/  IMAD.WIDE R14, R15, 0x4, R4 ;  /* 0x000000040f0e7825 */ /* 0x002fca00078e0204 */
[----:B------:R2:W-:Y:S01]  /*02b0*/  STG.E desc[UR6][R14.64], R23 ;  /* 0x000000170e007986 */ /* 0x0005e2000c101906 */
[----:B------:R-:W-:Y:S05]  /*02c0*/  @!P2 BRA `(.L_x_2) ;  /* 0xfffffffc0090a947 */ /* 0x000fea000383ffff */
[----:B------:R-:W-:Y:S05]  /*02d0*/  EXIT ;  /* 0x000000000000794d */ /* 0x000fea0003800000 */
        .weak           $__internal_0_$__cuda_sm3x_div_rn_noftz_f32_slowpath
        .type           $__internal_0_$__cuda_sm3x_div_rn_noftz_f32_slowpath,@function
        .size           $__internal_0_$__cuda_sm3x_div_rn_noftz_f32_slowpath,(.L_x_84 - $__internal_0_$__cuda_sm3x_div_rn_noftz_f32_slowpath)
$__internal_0_$__cuda_sm3x_div_rn_noftz_f32_slowpath:
[--C-:B------:R-:W-:Y:S01]  /*02e0*/  SHF.R.U32.HI R16, RZ, 0x17, R3.reuse ;  /* 0x00000017ff107819 */ /* 0x100fe20000011603 */
[----:B------:R-:W-:Y:S01]  /*02f0*/  BSSY.RECONVERGENT B1, `(.L_x_3) ;  /* 0x0000064000017945 */ /* 0x000fe20003800200 */
[--C-:B------:R-:W-:Y:S01]  /*0300*/  SHF.R.U32.HI R17, RZ, 0x17, R0.reuse ;  /* 0x00000017ff117819 */ /* 0x100fe20000011600 */
[----:B------:R-:W-:Y:S01]  /*0310*/  IMAD.MOV.U32 R18, RZ, RZ, R0 ;  /* 0x000000ffff127224 */ /* 0x000fe200078e0000 */
[----:B------:R-:W-:Y:S01]  /*0320*/  LOP3.LUT R16, R16, 0xff, RZ, 0xc0, !PT ;  /* 0x000000ff10107812 */ /* 0x000fe200078ec0ff */
[----:B------:R-:W-:Y:S01]  /*0330*/  IMAD.MOV.U32 R19, RZ, RZ, R3 ;  /* 0x000000ffff137224 */ /* 0x000fe200078e0003 */
[----:B------:R-:W-:-:S03]  /*0340*/  LOP3.LUT R22, R17, 0xff, RZ, 0xc0, !PT ;  /* 0x000000ff11167812 */ /* 0x000fc600078ec0ff */
[----:B------:R-:W-:Y:S02]  /*0350*/  VIADD R21, R16, 0xffffffff ;  /* 0xffffffff10157836 */ /* 0x000fe40000000000 */
[----:B------:R-:W-:-:S03]  /*0360*/  VIADD R20, R22, 0xffffffff ;  /* 0xffffffff16147836 */ /* 0x000fc60000000000 */
[----:B------:R-:W-:-:S04]  /*0370*/  ISETP.GT.U32.AND P0, PT, R21, 0xfd, PT ;  /* 0x000000fd1500780c */ /* 0x000fc80003f04070 */
[----:B------:R-:W-:-:S13]  /*0380*/  ISETP.GT.U32.OR P0, PT, R20, 0xfd, P0 ;  /* 0x000000fd1400780c */ /* 0x000fda0000704470 */
[----:B------:R-:W-:Y:S01]  /*0390*/  @!P0 IMAD.MOV.U32 R17, RZ, RZ, RZ ;  /* 0x000000ffff118224 */ /* 0x000fe200078e00ff */
[----:B------:R-:W-:Y:S06]  /*03a0*/  @!P0 BRA `(.L_x_4) ;  /* 0x00000000005c8947 */ /* 0x000fec0003800000 */
[----:B------:R-:W-:Y:S02]  /*03b0*/  FSETP.GTU.FTZ.AND P0, PT, |R0|, +INF , PT ;  /* 0x7f8000000000780b */ /* 0x000fe40003f1c200 */
[----:B------:R-:W-:-:S04]  /*03c0*/  FSETP.GTU.FTZ.AND P1, PT, |R3|, +INF , PT ;  /* 0x7f8000000300780b */ /* 0x000fc80003f3c200 */
[----:B------:R-:W-:-:S13]  /*03d0*/  PLOP3.LUT P0, PT, P0, P1, PT, 0xf8, 0x8f ;  /* 0x00000000008f781c */ /* 0x000fda0000703f70 */
[----:B------:R-:W-:Y:S05]  /*03e0*/  @P0 BRA `(.L_x_5) ;  /* 0x00000004004c0947 */ /* 0x000fea0003800000 */
[----:B------:R-:W-:-:S13]  /*03f0*/  LOP3.LUT P0, RZ, R19, 0x7fffffff, R18, 0xc8, !PT ;  /* 0x7fffffff13ff7812 */ /* 0x000fda000780c812 */
[----:B------:R-:W-:Y:S05]  /*0400*/  @!P0 BRA `(.L_x_6) ;  /* 0x00000004003c8947 */ /* 0x000fea0003800000 */
[C---:B------:R-:W-:Y:S02]  /*0410*/  FSETP.NEU.FTZ.AND P3, PT, |R0|.reuse, +INF , PT ;  /* 0x7f8000000000780b */ /* 0x040fe40003f7d200 */
[----:B------:R-:W-:Y:S02]  /*0420*/  FSETP.NEU.FTZ.AND P1, PT, |R3|, +INF , PT ;  /* 0x7f8000000300780b */ /* 0x000fe40003f3d200 */
[----:B------:R-:W-:-:S11]  /*0430*/  FSETP.NEU.FTZ.AND P0, PT, |R0|, +INF , PT ;  /* 0x7f8000000000780b */ /* 0x000fd60003f1d200 */
[----:B------:R-:W-:Y:S05]  /*0440*/  @!P1 BRA !P3, `(.L_x_6) ;  /* 0x00000004002c9947 */ /* 0x000fea0005800000 */
[----:B------:R-:W-:-:S04]  /*0450*/  LOP3.LUT P3, RZ, R18, 0x7fffffff, RZ, 0xc0, !PT ;  /* 0x7fffffff12ff7812 */ /* 0x000fc8000786c0ff */
[----:B------:R-:W-:-:S13]  /*0460*/  PLOP3.LUT P1, PT, P1, P3, PT, 0x2f, 0xf2 ;  /* 0x0000000000f2781c */ /* 0x000fda0000f26577 */
[----:B------:R-:W-:Y:S05]  /*0470*/  @P1 BRA `(.L_x_7) ;  /* 0x0000000400181947 */ /* 0x000fea0003800000 */
[----:B------:R-:W-:-:S04]  /*0480*/  LOP3.LUT P1, RZ, R19, 0x7fffffff, RZ, 0xc0, !PT ;  /* 0x7fffffff13ff7812 */ /* 0x000fc8000782c0ff */
[----:B------:R-:W-:-:S13]  /*0490*/  PLOP3.LUT P0, PT, P0, P1, PT, 0x2f, 0xf2 ;  /* 0x0000000000f2781c */ /* 0x000fda0000702577 */
[----:B------:R-:W-:Y:S05]  /*04a0*/  @P0 BRA `(.L_x_8) ;  /* 0x0000000400000947 */ /* 0x000fea0003800000 */
[----:B------:R-:W-:Y:S02]  /*04b0*/  ISETP.GE.AND P0, PT, R20, RZ, PT ;  /* 0x000000ff1400720c */ /* 0x000fe40003f06270 */
[----:B------:R-:W-:-:S11]  /*04c0*/  ISETP.GE.AND P1, PT, R21, RZ, PT ;  /* 0x000000ff1500720c */ /* 0x000fd60003f26270 */
[----:B------:R-:W-:Y:S02]  /*04d0*/  @P0 IMAD.MOV.U32 R17, RZ, RZ, RZ ;  /* 0x000000ffff110224 */ /* 0x000fe400078e00ff */
[----:B------:R-:W-:Y:S01]  /*04e0*/  @!P0 FFMA R18, R0, 1.84467440737095516160e+19, RZ ;  /* 0x5f80000000128823 */ /* 0x000fe200000000ff */
[----:B------:R-:W-:Y:S02]  /*04f0*/  @!P0 IMAD.MOV.U32 R17, RZ, RZ, -0x40 ;  /* 0xffffffc0ff118424 */ /* 0x000fe400078e00ff */
[----:B------:R-:W-:Y:S02]  /*0500*/  @!P1 FFMA R19, R3, 1.84467440737095516160e+19, RZ ;  /* 0x5f80000003139823 */ /* 0x000fe400000000ff */
[----:B------:R-:W-:-:S07]  /*0510*/  @!P1 VIADD R17, R17, 0x40 ;  /* 0x0000004011119836 */ /* 0x000fce0000000000 */
.L_x_4:
[----:B------:R-:W-:Y:S01]  /*0520*/  LEA R0, R16, 0xc0800000, 0x17 ;  /* 0xc080000010007811 */ /* 0x000fe200078eb8ff */
[----:B------:R-:W-:Y:S04]  /*0530*/  BSSY.RECONVERGENT B2, `(.L_x_9) ;  /* 0x0000036000027945 */ /* 0x000fe80003800200 */
[----:B------:R-:W-:Y:S02]  /*0540*/  IMAD.IADD R20, R19, 0x1, -R0 ;  /* 0x0000000113147824 */ /* 0x000fe400078e0a00 */
[----:B------:R-:W-:Y:S02]  /*0550*/  VIADD R19, R22, 0xffffff81 ;  /* 0xffffff8116137836 */ /* 0x000fe40000000000 */
[----:B------:R0:W1:Y:S01]  /*0560*/  MUFU.RCP R3, R20 ;  /* 0x0000001400037308 */ /* 0x0000620000001000 */
[----:B------:R-:W-:Y:S01]  /*0570*/  FADD.FTZ R21, -R20, -RZ ;  /* 0x800000ff14157221 */ /* 0x000fe20000010100 */
[C---:B------:R-:W-:Y:S01]  /*0580*/  IMAD R0, R19.reuse, -0x800000, R18 ;  /* 0xff80000013007824 */ /* 0x040fe200078e0212 */
[----:B0-----:R-:W-:-:S05]  /*0590*/  IADD3 R20, PT, PT, R19, 0x7f, -R16 ;  /* 0x0000007f13147810 */ /* 0x001fca0007ffe810 */
[----:B------:R-:W-:Y:S02]  /*05a0*/  IMAD.IADD R17, R20, 0x1, R17 ;  /* 0x0000000114117824 */ /* 0x000fe400078e0211 */
[----:B-1----:R-:W-:-:S04]  /*05b0*/  FFMA R22, R3, R21, 1 ;  /* 0x3f80000003167423 */ /* 0x002fc80000000015 */
[----:B------:R-:W-:-:S04]  /*05c0*/  FFMA R3, R3, R22, R3 ;  /* 0x0000001603037223 */ /* 0x000fc80000000003 */
[----:B------:R-:W-:-:S04]  /*05d0*/  FFMA R18, R0, R3, RZ ;  /* 0x0000000300127223 */ /* 0x000fc800000000ff */
[----:B------:R-:W-:-:S04]  /*05e0*/  FFMA R22, R21, R18, R0 ;  /* 0x0000001215167223 */ /* 0x000fc80000000000 */
[----:B------:R-:W-:-:S04]  /*05f0*/  FFMA R18, R3, R22, R18 ;  /* 0x0000001603127223 */ /* 0x000fc80000000012 */
[----:B------:R-:W-:-:S04]  /*0600*/  FFMA R21, R21, R18, R0 ;  /* 0x0000001215157223 */ /* 0x000fc80000000000 */
[----:B------:R-:W-:-:S05]  /*0610*/  FFMA R0, R3, R21, R18 ;  /* 0x0000001503007223 */ /* 0x000fca0000000012 */
[----:B------:R-:W-:-:S04]  /*0620*/  SHF.R.U32.HI R16, RZ, 0x17, R0 ;  /* 0x00000017ff107819 */ /* 0x000fc80000011600 */
[----:B------:R-:W-:-:S05]  /*0630*/  LOP3.LUT R16, R16, 0xff, RZ, 0xc0, !PT ;  /* 0x000000ff10107812 */ /* 0x000fca00078ec0ff */
[----:B------:R-:W-:-:S04]  /*0640*/  IMAD.IADD R19, R16, 0x1, R17 ;  /* 0x0000000110137824 */ /* 0x000fc800078e0211 */
[----:B------:R-:W-:-:S05]  /*0650*/  VIADD R16, R19, 0xffffffff ;  /* 0xffffffff13107836 */ /* 0x000fca0000000000 */
[----:B------:R-:W-:-:S13]  /*0660*/  ISETP.GE.U32.AND P0, PT, R16, 0xfe, PT ;  /* 0x000000fe1000780c */ /* 0x000fda0003f06070 */
[----:B------:R-:W-:Y:S05]  /*0670*/  @!P0 BRA `(.L_x_10) ;  /* 0x0000000000808947 */ /* 0x000fea0003800000 */
[----:B------:R-:W-:-:S13]  /*0680*/  ISETP.GT.AND P0, PT, R19, 0xfe, PT ;  /* 0x000000fe1300780c */ /* 0x000fda0003f04270 */
[----:B------:R-:W-:Y:S05]  /*0690*/  @P0 BRA `(.L_x_11) ;  /* 0x00000000006c0947 */ /* 0x000fea0003800000 */
[----:B------:R-:W-:-:S13]  /*06a0*/  ISETP.GE.AND P0, PT, R19, 0x1, PT ;  /* 0x000000011300780c */ /* 0x000fda0003f06270 */
[----:B------:R-:W-:Y:S05]  /*06b0*/  @P0 BRA `(.L_x_12) ;  /* 0x0000000000740947 */ /* 0x000fea0003800000 */
[----:B------:R-:W-:Y:S02]  /*06c0*/  ISETP.GE.AND P0, PT, R19, -0x18, PT ;  /* 0xffffffe81300780c */ /* 0x000fe40003f06270 */
[----:B------:R-:W-:-:S11]  /*06d0*/  LOP3.LUT R0, R0, 0x80000000, RZ, 0xc0, !PT ;  /* 0x8000000000007812 */ /* 0x000fd600078ec0ff */
[----:B------:R-:W-:Y:S05]  /*06e0*/  @!P0 BRA `(.L_x_12) ;  /* 0x0000000000688947 */ /* 0x000fea0003800000 */
[-CC-:B------:R-:W-:Y:S01]  /*06f0*/  FFMA.RZ R16, R3, R21.reuse, R18.reuse ;  /* 0x0000001503107223 */ /* 0x180fe2000000c012 */
[C---:B------:R-:W-:Y:S02]  /*0700*/  ISETP.NE.AND P3, PT, R19.reuse, RZ, PT ;  /* 0x000000ff1300720c */ /* 0x040fe40003f65270 */
[----:B------:R-:W-:Y:S02]  /*0710*/  ISETP.NE.AND P1, PT, R19, RZ, PT ;  /* 0x000000ff1300720c */ /* 0x000fe40003f25270 */
[----:B------:R-:W-:Y:S01]  /*0720*/  LOP3.LUT R17, R16, 0x7fffff, RZ, 0xc0, !PT ;  /* 0x007fffff10117812 */ /* 0x000fe200078ec0ff */
[CCC-:B------:R-:W-:Y:S01]  /*0730*/  FFMA.RP R16, R3.reuse, R21.reuse, R18.reuse ;  /* 0x0000001503107223 */ /* 0x1c0fe20000008012 */
[----:B------:R-:W-:Y:S01]  /*0740*/  FFMA.RM R3, R3, R21, R18 ;  /* 0x0000001503037223 */ /* 0x000fe20000004012 */
[----:B------:R-:W-:Y:S01]  /*0750*/  VIADD R18, R19, 0x20 ;  /* 0x0000002013127836 */ /* 0x000fe20000000000 */
[----:B------:R-:W-:Y:S01]  /*0760*/  LOP3.LUT R17, R17, 0x800000, RZ, 0xfc, !PT ;  /* 0x0080000011117812 */ /* 0x000fe200078efcff */
[----:B------:R-:W-:-:S02]  /*0770*/  IMAD.MOV R19, RZ, RZ, -R19 ;  /* 0x000000ffff137224 */ /* 0x000fc400078e0a13 */
[----:B------:R-:W-:Y:S02]  /*0780*/  FSETP.NEU.FTZ.AND P0, PT, R16, R3, PT ;  /* 0x000000031000720b */ /* 0x000fe40003f1d000 */
[----:B------:R-:W-:Y:S02]  /*0790*/  SHF.L.U32 R18, R17, R18, RZ ;  /* 0x0000001211127219 */ /* 0x000fe400000006ff */
[----:B------:R-:W-:Y:S02]  /*07a0*/  SEL R16, R19, RZ, P3 ;  /* 0x000000ff13107207 */ /* 0x000fe40001800000 */
[----:B------:R-:W-:Y:S02]  /*07b0*/  ISETP.NE.AND P1, PT, R18, RZ, P1 ;  /* 0x000000ff1200720c */ /* 0x000fe40000f25270 */
[----:B------:R-:W-:Y:S02]  /*07c0*/  SHF.R.U32.HI R16, RZ, R16, R17 ;  /* 0x00000010ff107219 */ /* 0x000fe40000011611 */
[----:B------:R-:W-:-:S02]  /*07d0*/  PLOP3.LUT P0, PT, P0, P1, PT, 0xf8, 0x8f ;  /* 0x00000000008f781c */ /* 0x000fc40000703f70 */
[----:B------:R-:W-:Y:S02]  /*07e0*/  SHF.R.U32.HI R18, RZ, 0x1, R16 ;  /* 0x00000001ff127819 */ /* 0x000fe40000011610 */
[----:B------:R-:W-:-:S04]  /*07f0*/  SEL R3, RZ, 0x1, !P0 ;  /* 0x00000001ff037807 */ /* 0x000fc80004000000 */
[----:B------:R-:W-:-:S04]  /*0800*/  LOP3.LUT R3, R3, 0x1, R18, 0xf8, !PT ;  /* 0x0000000103037812 */ /* 0x000fc800078ef812 */
[----:B------:R-:W-:-:S05]  /*0810*/  LOP3.LUT R3, R3, R16, RZ, 0xc0, !PT ;  /* 0x0000001003037212 */ /* 0x000fca00078ec0ff */
[----:B------:R-:W-:-:S05]  /*0820*/  IMAD.IADD R3, R18, 0x1, R3 ;  /* 0x0000000112037824 */ /* 0x000fca00078e0203 */
[----:B------:R-:W-:Y:S01]  /*0830*/  LOP3.LUT R0, R3, R0, RZ, 0xfc, !PT ;  /* 0x0000000003007212 */ /* 0x000fe200078efcff */
[----:B------:R-:W-:Y:S06]  /*0840*/  BRA `(.L_x_12) ;  /* 0x0000000000107947 */ /* 0x000fec0003800000 */
.L_x_11:
[----:B------:R-:W-:-:S04]  /*0850*/  LOP3.LUT R0, R0, 0x80000000, RZ, 0xc0, !PT ;  /* 0x8000000000007812 */ /* 0x000fc800078ec0ff */
[----:B------:R-:W-:Y:S01]  /*0860*/  LOP3.LUT R0, R0, 0x7f800000, RZ, 0xfc, !PT ;  /* 0x7f80000000007812 */ /* 0x000fe200078efcff */
[----:B------:R-:W-:Y:S06]  /*0870*/  BRA `(.L_x_12) ;  /* 0x0000000000047947 */ /* 0x000fec0003800000 */
.L_x_10:
[----:B------:R-:W-:-:S07]  /*0880*/  IMAD R0, R17, 0x800000, R0 ;  /* 0x0080000011007824 */ /* 0x000fce00078e0200 */
.L_x_12:
[----:B------:R-:W-:Y:S05]  /*0890*/  BSYNC.RECONVERGENT B2 ;  /* 0x0000000000027941 */ /* 0x000fea0003800200 */
.L_x_9:
[----:B------:R-:W-:Y:S05]  /*08a0*/  BRA `(.L_x_13) ;  /* 0x0000000000207947 */ /* 0x000fea0003800000 */
.L_x_8:
[----:B------:R-:W-:-:S04]  /*08b0*/  LOP3.LUT R0, R19, 0x80000000, R18, 0x48, !PT ;  /* 0x8000000013007812 */ /* 0x000fc800078e4812 */
[----:B------:R-:W-:Y:S01]  /*08c0*/  LOP3.LUT R0, R0, 0x7f800000, RZ, 0xfc, !PT ;  /* 0x7f80000000007812 */ /* 0x000fe200078efcff */
[----:B------:R-:W-:Y:S06]  /*08d0*/  BRA `(.L_x_13) ;  /* 0x0000000000147947 */ /* 0x000fec0003800000 */
.L_x_7:
[----:B------:R-:W-:Y:S01]  /*08e0*/  LOP3.LUT R0, R19, 0x80000000, R18, 0x48, !PT ;  /* 0x8000000013007812 */ /* 0x000fe200078e4812 */
[----:B------:R-:W-:Y:S06]  /*08f0*/  BRA `(.L_x_13) ;  /* 0x00000000000c7947 */ /* 0x000fec0003800000 */
.L_x_6:
[----:B------:R-:W0:Y:S01]  /*0900*/  MUFU.RSQ R0, -QNAN ;  /* 0xffc0000000007908 */ /* 0x000e220000001400 */
[----:B------:R-:W-:Y:S05]  /*0910*/  BRA `(.L_x_13) ;  /* 0x0000000000047947 */ /* 0x000fea0003800000 */
.L_x_5:
[----:B------:R-:W-:-:S07]  /*0920*/  FADD.FTZ R0, R0, R3 ;  /* 0x0000000300007221 */ /* 0x000fce0000010000 */
.L_x_13:
[----:B------:R-:W-:Y:S05]  /*0930*/  BSYNC.RECONVERGENT B1 ;  /* 0x0000000000017941 */ /* 0x000fea0003800200 */
.L_x_3:
[----:B------:R-:W-:Y:S02]  /*0940*/  IMAD.MOV.U32 R16, RZ, RZ, R14 ;  /* 0x000000ffff107224 */ /* 0x000fe400078e000e */
[----:B------:R-:W-:-:S04]  /*0950*/  IMAD.MOV.U32 R17, RZ, RZ, 0x0 ;  /* 0x00000000ff117424 */ /* 0x000fc800078e00ff */
[----:B0-----:R-:W-:Y:S05]  /*0960*/  RET.REL.NODEC R16 `(_Z10jaccard_jwILb0EfEviPKT0_S0_S2_S2_PS0_) ;  /* 0xfffffff410a47950 */ /* 0x001fea0003c3ffff */
.L_x_14:
[----:B------:R-:W-:-:S00]  /*0970*/  BRA `(.L_x_14) ;  /* 0xfffffffc00fc7947 */ /* 0x000fc0000383ffff */
[----:B------:R-:W-:-:S00]  /*0980*/  NOP ;  /* 0x0000000000007918 */ /* 0x000fc00000000000 */
[----:B------:R-:W-:-:S00]  /*0990*/  NOP ;  /* 0x0000000000007918 */ /* 0x000fc00000000000 */
[----:B------:R-:W-:-:S00]  /*09a0*/  NOP ;  /* 0x0000000000007918 */ /* 0x000fc00000000000 */
[----:B------:R-:W-:-:S00]  /*09b0*/  NOP ;  /* 0x0000000000007918 */ /* 0x000fc00000000000 */
[----:B------:R-:W-:-:S00]  /*09c0*/  NOP ;  /* 0x0000000000007918 */ /* 0x000fc00000000000 */
[----:B------:R-:W-:-:S00]  /*09d0*/  NOP ;  /* 0x0000000000007918 */ /* 0x000fc00000000000 */
[----:B------:R-:W-:-:S00]  /*09e0*/  NOP ;  /* 0x0000000000007918 */ /* 0x000fc00000000000 */
[----:B------:R-:W-:-:S00]  /*09f0*/  NOP ;  /* 0x0000000000007918 */ /* 0x000fc00000000000 */
.L_x_84:


//--------------------- .text._Z10jaccard_isILb0EfEviiPKiS1_PKT0_S4_PS2_S5_ --------------------------
	.section	.text._Z10jaccard_isILb0EfEviiPKiS1_PKT0_S4_PS2_S5_,"ax",@progbits
	.align	128
        .global         _Z10jaccard_isILb0EfEviiPKiS1_PKT0_S4_PS2_S5_
        .type           _Z10jaccard_isILb0EfEviiPKiS1_PKT0_S4_PS2_S5_,@function
        .size           _Z10jaccard_isILb0EfEviiPKiS1_PKT0_S4_PS2_S5_,(.L_x_88 - _Z10jaccard_isILb0EfEviiPKiS1_PKT0_S4_PS2_S5_)
        .other          _Z10jaccard_isILb0EfEviiPKiS1_PKT0_S4_PS2_S5_,@"STO_CUDA_ENTRY STV_DEFAULT"
_Z10jaccard_isILb0EfEviiPKiS1_PKT0_S4_PS2_S5_:
.text._Z10jaccard_isILb0EfEviiPKiS1_PKT0_S4_PS2_S5_:
[----:B------:R-:W-:Y:S01]  /*0000*/  LDC R1, c[0x0][0x37c] ;  /* 0x0000df00ff017b82 */ /* 0x000fe20000000800 */
[----:B------:R-:W0:Y:S07]  /*0010*/  S2R R0, SR_TID.Z ;  /* 0x0000000000007919 */ /* 0x000e2e0000002300 */
[----:B------:R-:W0:Y:S01]  /*0020*/  S2UR UR4, SR_CTAID.Z ;  /* 0x00000000000479c3 */ /* 0x000e220000002700 */
[----:B------:R-:W1:Y:S07]  /*0030*/  LDCU UR5, c[0x0][0x380] ;  /* 0x00007000ff0577ac */ /* 0x000e6e0008000800 */
[----:B------:R-:W0:Y:S02]  /*0040*/  LDC R11, c[0x0][0x368] ;  /* 0x0000da00ff0b7b82 */ /* 0x000e240000000800 */
[----:B0-----:R-:W-:-:S05]  /*0050*/  IMAD R0, R11, UR4, R0 ;  /* 0x000000040b007c24 */ /* 0x001fca000f8e0200 */
[----:B-1----:R-:W-:-:S13]  /*0060*/  ISETP.GE.AND P0, PT, R0, UR5, PT ;  /* 0x0000000500007c0c */ /* 0x002fda000bf06270 */
[----:B------:R-:W-:Y:S05]  /*0070*/  @P0 EXIT ;  /* 0x000000000000094d */ /* 0x000fea0003800000 */
[----:B------:R-:W0:Y:S01]  /*0080*/  S2R R8, SR_TID.Y ;  /* 0x0000000000087919 */ /* 0x000e220000002200 */
[----:B------:R-:W0:Y:S01]  /*0090*/  S2UR UR4, SR_CTAID.Y ;  /* 0x00000000000479c3 */ /* 0x000e220000002600 */
[----:B------:R-:W1:Y:S01]  /*00a0*/  LDCU.64 UR8, c[0x0][0x358] ;  /* 0x00006b00ff0877ac */ /* 0x000e620008000a00 */
[----:B------:R-:W2:Y:S06]  /*00b0*/  S2R R19, SR_TID.X ;  /* 0x0000000000137919 */ /* 0x000eac0000002100 */
[----:B------:R-:W0:Y:S01]  /*00c0*/  LDC R9, c[0x0][0x364] ;  /* 0x0000d900ff097b82 */ /* 0x000e220000000800 */
[----:B------:R-:W3:Y:S01]  /*00d0*/  LDCU UR5, c[0x0][0x374] ;  /* 0x00006e80ff0577ac */ /* 0x000ee20008000800 */
[----:B------:R-:W4:Y:S02]  /*00e0*/  LDCU UR6, c[0x0][0x378] ;  /* 0x00006f00ff0677ac */ /* 0x000f240008000800 */
[----:B----4-:R-:W-:-:S02]  /*00f0*/  IMAD R11, R11, UR6, RZ ;  /* 0x000000060b0b7c24 */ /* 0x010fc4000f8e02ff */
[C---:B0-----:R-:W-:Y:S02]  /*0100*/  IMAD R8, R9.reuse, UR4, R8 ;  /* 0x0000000409087c24 */ /* 0x041fe4000f8e0208 */
[----:B-123--:R-:W-:-:S07]  /*0110*/  IMAD R9, R9, UR5, RZ ;  /* 0x0000000509097c24 */ /* 0x00efce000f8e02ff */
.L_x_23:
[----:B01----:R-:W0:Y:S02]  /*0120*/  LDC.64 R2, c[0x0][0x388] ;  /* 0x0000e200ff027b82 */ /* 0x003e240000000a00 */
[----:B0-----:R-:W-:-:S05]  /*0130*/  IMAD.WIDE R2, R0, 0x4, R2 ;  /* 0x0000000400027825 */ /* 0x001fca00078e0202 */
[----:B------:R-:W2:Y:S04]  /*0140*/  LDG.E.CONSTANT R5, desc[UR8][R2.64] ;  /* 0x0000000802057981 */ /* 0x000ea8000c1e9900 */
[----:B------:R-:W3:Y:S01]  /*0150*/  LDG.E.CONSTANT R10, desc[UR8][R2.64+0x4] ;  /* 0x00000408020a7981 */ /* 0x000ee2000c1e9900 */
[----:B------:R-:W-:Y:S01]  /*0160*/  BSSY.RECONVERGENT B0, `(.L_x_15) ;  /* 0x000004c000007945 */ /* 0x000fe20003800200 */
[----:B--2---:R-:W-:-:S04]  /*0170*/  IADD3 R13, PT, PT, R8, R5, RZ ;  /* 0x00000005080d7210 */ /* 0x004fc80007ffe0ff */
[----:B---3--:R-:W-:-:S13]  /*0180*/  ISETP.GE.AND P0, PT, R13, R10, PT ;  /* 0x0000000a0d00720c */ /* 0x008fda0003f06270 */
[----:B------:R-:W-:Y:S05]  /*0190*/  @P0 BRA `(.L_x_16) ;  /* 0x0000000400200947 */ /* 0x000fea0003800000 */
[----:B------:R-:W0:Y:S02]  /*01a0*/  LDC.64 R2, c[0x0][0x3a0] ;  /* 0x0000e800ff027b82 */ /* 0x000e240000000a00 */
[----:B0-----:R-:W-:-:S05]  /*01b0*/  IMAD.WIDE R2, R0, 0x4, R2 ;  /* 0x0000000400027825 */ /* 0x001fca00078e0202 */
[----:B------:R0:W5:Y:S01]  /*01c0*/  LDG.E.CONSTANT R12, desc[UR8][R2.64] ;  /* 0x00000008020c7981 */ /* 0x000162000c1e9900 */
[----:B------:R-:W-:-:S07]  /*01d0*/  IMAD.IADD R14, R10, 0x1, -R5 ;  /* 0x000000010a0e7824 */ /* 0x000fce00078e0a05 */
.L_x_22:
[----:B-1----:R-:W1:Y:S08]  /*01e0*/  LDC.64 R6, c[0x0][0x390] ;  /* 0x0000e400ff067b82 */ /* 0x002e700000000a00 */
[----:B------:R-:W2:Y:S08]  /*01f0*/  LDC.64 R20, c[0x0][0x3a0] ;  /* 0x0000e800ff147b82 */ /* 0x000eb00000000a00 */
[----:B0-----:R-:W0:Y:S01]  /*0200*/  LDC.64 R2, c[0x0][0x388] ;  /* 0x0000e200ff027b82 */ /* 0x001e220000000a00 */
[----:B-1----:R-:W-:-:S07]  /*0210*/  IMAD.WIDE R6, R13, 0x4, R6 ;  /* 0x000000040d067825 */ /* 0x002fce00078e0206 */
[----:B------:R-:W1:Y:S01]  /*0220*/  LDC.64 R4, c[0x0][0x3b0] ;  /* 0x0000ec00ff047b82 */ /* 0x000e620000000a00 */
[----:B------:R-:W2:Y:S02]  /*0230*/  LDG.E.CONSTANT R7, desc[UR8][R6.64] ;  /* 0x0000000806077981 */ /* 0x000ea4000c1e9900 */
[----:B--2---:R-:W-:-:S06]  /*0240*/  IMAD.WIDE R20, R7, 0x4, R20 ;  /* 0x0000000407147825 */ /* 0x004fcc00078e0214 */
[----:B------:R-:W2:Y:S01]  /*0250*/  LDG.E.CONSTANT R21, desc[UR8][R20.64] ;  /* 0x0000000814157981 */ /* 0x000ea2000c1e9900 */
[----:B0-----:R-:W-:-:S05]  /*0260*/  IMAD.WIDE R16, R7, 0x4, R2 ;  /* 0x0000000407107825 */ /* 0x001fca00078e0202 */
[----:B------:R-:W3:Y:S04]  /*0270*/  LDG.E.CONSTANT R18, desc[UR8][R16.64+0x4] ;  /* 0x0000040810127981 */ /* 0x000ee8000c1e9900 */
[----:B------:R-:W3:Y:S01]  /*0280*/  LDG.E.CONSTANT R23, desc[UR8][R16.64] ;  /* 0x0000000810177981 */ /* 0x000ee2000c1e9900 */
[----:B-1----:R-:W-:Y:S01]  /*0290*/  IMAD.WIDE R4, R13, 0x4, R4 ;  /* 0x000000040d047825 */ /* 0x002fe200078e0204 */
[----:B------:R-:W-:Y:S01]  /*02a0*/  ISETP.NE.AND P0, PT, R19, RZ, PT ;  /* 0x000000ff1300720c */ /* 0x000fe20003f05270 */
[----:B------:R-:W-:Y:S01]  /*02b0*/  BSSY.RECONVERGENT B1, `(.L_x_17) ;  /* 0x0000035000017945 */ /* 0x000fe20003800200 */
[----:B------:R-:W-:Y:S01]  /*02c0*/  MOV R15, R13 ;  /* 0x0000000d000f7202 */ /* 0x000fe20000000f00 */
[----:B------:R-:W-:-:S05]  /*02d0*/  IMAD.IADD R13, R9, 0x1, R13 ;  /* 0x00000001090d7824 */ /* 0x000fca00078e020d */
[----:B------:R-:W-:Y:S01]  /*02e0*/  ISETP.GE.AND P1, PT, R13, R10, PT ;  /* 0x0000000a0d00720c */ /* 0x000fe20003f26270 */
[----:B--2--5:R-:W-:-:S05]  /*02f0*/  FADD R25, R12, R21 ;  /* 0x000000150c197221 */ /* 0x024fca0000000000 */
[----:B------:R0:W-:Y:S01]  /*0300*/  STG.E desc[UR8][R4.64], R25 ;  /* 0x0000001904007986 */ /* 0x0001e2000c101908 */
[----:B---3--:R-:W-:Y:S01]  /*0310*/  IADD3 R23, PT, PT, R18, -R23, RZ ;  /* 0x8000001712177210 */ /* 0x008fe20007ffe0ff */
[----:B------:R-:W-:Y:S06]  /*0320*/  @P0 BRA `(.L_x_18) ;  /* 0x0000000000b40947 */ /* 0x000fec0003800000 */
[----:B------:R-:W-:-:S04]  /*0330*/  ISETP.GE.AND P0, PT, R14, R23, PT ;  /* 0x000000170e00720c */ /* 0x000fc80003f06270 */
[----:B0-----:R-:W-:Y:S02]  /*0340*/  SEL R5, R7, R0, !P0 ;  /* 0x0000000007057207 */ /* 0x001fe40004000000 */
[----:B------:R-:W-:-:S03]  /*0350*/  SEL R7, R0, R7, !P0 ;  /* 0x0000000700077207 */ /* 0x000fc60004000000 */
[----:B------:R-:W-:-:S04]  /*0360*/  IMAD.WIDE R4, R5, 0x4, R2 ;  /* 0x0000000405047825 */ /* 0x000fc800078e0202 */
[----:B------:R-:W-:Y:S01]  /*0370*/  IMAD.WIDE R2, R7, 0x4, R2 ;  /* 0x0000000407027825 */ /* 0x000fe200078e0202 */
[----:B------:R-:W2:Y:S04]  /*0380*/  LDG.E.CONSTANT R6, desc[UR8][R4.64] ;  /* 0x0000000804067981 */ /* 0x000ea8000c1e9900 */
[----:B------:R-:W2:Y:S04]  /*0390*/  LDG.E.CONSTANT R17, desc[UR8][R4.64+0x4] ;  /* 0x0000040804117981 */ /* 0x000ea8000c1e9900 */
[----:B------:R-:W3:Y:S04]  /*03a0*/  LDG.E.CONSTANT R7, desc[UR8][R2.64] ;  /* 0x0000000802077981 */ /* 0x000ee8000c1e9900 */
[----:B------:R-:W3:Y:S01]  /*03b0*/  LDG.E.CONSTANT R18, desc[UR8][R2.64+0x4] ;  /* 0x0000040802127981 */ /* 0x000ee2000c1e9900 */
[----:B------:R-:W-:Y:S01]  /*03c0*/  BSSY.RECONVERGENT B2, `(.L_x_19) ;  /* 0x000001e000027945 */ /* 0x000fe20003800200 */
[----:B------:R-:W-:Y:S01]  /*03d0*/  IMAD.MOV.U32 R16, RZ, RZ, RZ ;  /* 0x000000ffff107224 */ /* 0x000fe200078e00ff */
[----:B--2---:R-:W-:-:S04]  /*03e0*/  ISETP.GE.AND P0, PT, R6, R17, PT ;  /* 0x000000110600720c */ /* 0x004fc80003f06270 */
[----:B---3--:R-:W-:-:S13]  /*03f0*/  ISETP.GE.OR P0, PT, R7, R18, P0 ;  /* 0x000000120700720c */ /* 0x008fda0000706670 */
[----:B------:R-:W-:Y:S05]  /*0400*/  @P0 BRA `(.L_x_20) ;  /* 0x0000000000640947 */ /* 0x000fea0003800000 */
[----:B------:R-:W0:Y:S01]  /*0410*/  LDC.64 R2, c[0x0][0x390] ;  /* 0x0000e400ff027b82 */ /* 0x000e220000000a00 */
[----:B------:R-:W-:Y:S01]  /*0420*/  HFMA2 R16, -RZ, RZ, 0, 0 ;  /* 0x00000000ff107431 */ /* 0x000fe200000001ff */
[----:B------:R-:W-:Y:S01]  /*0430*/  MOV R21, R7 ;  /* 0x0000000700157202 */ /* 0x000fe20000000f00 */
[----:B------:R-:W-:-:S07]  /*0440*/  IMAD.MOV.U32 R20, RZ, RZ, R6 ;  /* 0x000000ffff147224 */ /* 0x000fce00078e0006 */
.L_x_21:
[----:B0-----:R-:W-:-:S04]  /*0450*/  IMAD.WIDE R4, R21, 0x4, R2 ;  /* 0x0000000415047825 */ /* 0x001fc800078e0202 */
[C---:B------:R-:W-:Y:S02]  /*0460*/  IMAD.WIDE R6, R20.reuse, 0x4, R2 ;  /* 0x0000000414067825 */ /* 0x040fe400078e0202 */
[----:B------:R-:W2:Y:S04]  /*0470*/  LDG.E.CONSTANT R4, desc[UR8][R4.64] ;  /* 0x0000000804047981 */ /* 0x000ea8000c1e9900 */
[----:B------:R-:W2:Y:S01]  /*0480*/  LDG.E.CONSTANT R7, desc[UR8][R6.64] ;  /* 0x0000000806077981 */ /* 0x000ea2000c1e9900 */
[----:B------:R-:W-:Y:S01]  /*0490*/  VIADD R22, R21, 0x1 ;  /* 0x0000000115167836 */ /* 0x000fe20000000000 */
[----:B------:R-:W-:Y:S02]  /*04a0*/  IADD3 R23, PT, PT, R20, 0x1, RZ ;  /* 0x0000000114177810 */ /* 0x000fe40007ffe0ff */
[----:B--2---:R-:W-:-:S04]  /*04b0*/  ISETP.NE.AND P0, PT, R4, R7, PT ;  /* 0x000000070400720c */ /* 0x004fc80003f05270 */
[CC--:B------:R-:W-:Y:S02]  /*04c0*/  ISETP.GE.AND P2, PT, R4.reuse, R7.reuse, P0 ;  /* 0x000000070400720c */ /* 0x0c0fe40000746270 */
[----:B------:R-:W-:-:S07]  /*04d0*/  ISETP.GE.OR P3, PT, R4, R7, !P0 ;  /* 0x000000070400720c */ /* 0x000fce0004766670 */
[----:B------:R-:W-:Y:S01]  /*04e0*/  @P0 IMAD.MOV.U32 R24, RZ, RZ, R22 ;  /* 0x000000ffff180224 */ /* 0x000fe200078e0016 */
[-C--:B------:R-:W-:Y:S01]  /*04f0*/  @P0 MOV R25, R23.reuse ;  /* 0x0000001700190202 */ /* 0x080fe20000000f00 */
[----:B------:R-:W-:Y:S02]  /*0500*/  @!P0 FADD R16, R16, 1 ;  /* 0x3f80000010108421 */ /* 0x000fe40000000000 */
[----:B------:R-:W-:Y:S01]  /*0510*/  @P2 IMAD.MOV R24, RZ, RZ, R21 ;  /* 0x000000ffff182224 */ /* 0x000fe200078e0215 */
[----:B------:R-:W-:Y:S01]  /*0520*/  @!P0 MOV R21, R22 ;  /* 0x0000001600158202 */ /* 0x000fe20000000f00 */
[----:B------:R-:W-:Y:S01]  /*0530*/  @!P3 IMAD.MOV R25, RZ, RZ, R20 ;  /* 0x000000ffff19b224 */ /* 0x000fe200078e0214 */
[----:B------:R-:W-:Y:S01]  /*0540*/  @!P0 MOV R20, R23 ;  /* 0x0000001700148202 */ /* 0x000fe20000000f00 */
[----:B------:R-:W-:-:S03]  /*0550*/  @P0 IMAD.MOV.U32 R21, RZ, RZ, R24 ;  /* 0x000000ffff150224 */ /* 0x000fc600078e0018 */
[----:B------:R-:W-:Y:S02]  /*0560*/  @P0 MOV R20, R25 ;  /* 0x0000001900140202 */ /* 0x000fe40000000f00 */
[----:B------:R-:W-:Y:S02]  /*0570*/  ISETP.LT.AND P3, PT, R21, R18, PT ;  /* 0x000000121500720c */ /* 0x000fe40003f61270 */
[----:B------:R-:W-:-:S13]  /*0580*/  ISETP.GE.AND P2, PT, R20, R17, PT ;  /* 0x000000111400720c */ /* 0x000fda0003f46270 */
[----:B------:R-:W-:Y:S05]  /*0590*/  @!P2 BRA P3, `(.L_x_21) ;  /* 0xfffffffc00aca947 */ /* 0x000fea000183ffff */
.L_x_20:
[----:B------:R-:W-:Y:S05]  /*05a0*/  BSYNC.RECONVERGENT B2 ;  /* 0x0000000000027941 */ /* 0x000fea0003800200 */
.L_x_19:
[----:B------:R-:W-:-:S13]  /*05b0*/  FSETP.NEU.AND P0, PT, R16, RZ, PT ;  /* 0x000000ff1000720b */ /* 0x000fda0003f0d000 */
[----:B------:R-:W-:Y:S05]  /*05c0*/  @!P0 BRA `(.L_x_18) ;  /* 0x00000000000c8947 */ /* 0x000fea0003800000 */
[----:B------:R-:W0:Y:S02]  /*05d0*/  LDC.64 R2, c[0x0][0x3a8] ;  /* 0x0000ea00ff027b82 */ /* 0x000e240000000a00 */
[----:B0-----:R-:W-:-:S05]  /*05e0*/  IMAD.WIDE R2, R15, 0x4, R2 ;  /* 0x000000040f027825 */ /* 0x001fca00078e0202 */
[----:B------:R1:W-:Y:S02]  /*05f0*/  REDG.E.ADD.F32.FTZ.RN.STRONG.GPU desc[UR8][R2.64], R16 ;  /* 0x00000010020079a6 */ /* 0x0003e4000c12f308 */
.L_x_18:
[----:B------:R-:W-:Y:S05]  /*0600*/  BSYNC.RECONVERGENT B1 ;  /* 0x0000000000017941 */ /* 0x000fea0003800200 */
.L_x_17:
[----:B------:R-:W-:Y:S05]  /*0610*/  @!P1 BRA `(.L_x_22) ;  /* 0xfffffff800f09947 */ /* 0x000fea000383ffff */
.L_x_16:
[----:B------:R-:W-:Y:S05]  /*0620*/  BSYNC.RECONVERGENT B0 ;  /* 0x0000000000007941 */ /* 0x000fea0003800200 */
.L_x_15:
[----:B------:R-:W2:Y:S01]  /*0630*/  LDCU UR4, c[0x0][0x380] ;  /* 0x00007000ff0477ac */ /* 0x000ea20008000800 */
[----:B------:R-:W-:-:S04]  /*0640*/  IADD3 R0, PT, PT, R11, R0, RZ ;  /* 0x000000000b007210 */ /* 0x000fc80007ffe0ff */
[----:B--2---:R-:W-:-:S13]  /*0650*/  ISETP.GE.AND P0, PT, R0, UR4, PT ;  /* 0x0000000400007c0c */ /* 0x004fda000bf06270 */
[----:B------:R-:W-:Y:S05]  /*0660*/  @!P0 BRA `(.L_x_23) ;  /* 0xfffffff800ac8947 */ /* 0x000fea000383ffff */
[----:B------:R-:W-:Y:S05]  /*0670*/  EXIT ;  /* 0x000000000000794d */ /* 0x000fea0003800000 */
.L_x_24:
        /* <DEDUP_REMOVED lines=16> */
.L_x_88:


//--------------------- .text._Z15jaccard_row_sumILb0EfEviPKiS1_PKT0_PS2_ --------------------------
	.section	.text._Z15jaccard_row_sumILb0EfEviPKiS1_PKT0_PS2_,"ax",@progbits
	.align	128
        .global         _Z15jaccard_row_sumILb0EfEviPKiS1_PKT0_PS2_
        .type           _Z15jaccard_row_sumILb0EfEviPKiS1_PKT0_PS2_,@function
        .size           _Z15jaccard_row_sumILb0EfEviPKiS1_PKT0_PS2_,(.L_x_89 - _Z15jaccard_row_sumILb0EfEviPKiS1_PKT0_PS2_)
        .other          _Z15jaccard_row_sumILb0EfEviPKiS1_PKT0_PS2_,@"STO_CUDA_ENTRY STV_DEFAULT"
_Z15jaccard_row_sumILb0EfEviPKiS1_PKT0_PS2_:
.text._Z15jaccard_row_sumILb0EfEviPKiS1_PKT0_PS2_:
[----:B------:R-:W-:Y:S01]  /*0000*/  LDC R1, c[0x0][0x37c] ;  /* 0x0000df00ff017b82 */ /* 0x000fe20000000800 */
[----:B------:R-:W0:Y:S07]  /*0010*/  S2R R0, SR_TID.Y ;  /* 0x0000000000007919 */ /* 0x000e2e0000002200 */
[----:B------:R-:W0:Y:S01]  /*0020*/  S2UR UR4, SR_CTAID.Y ;  /* 0x00000000000479c3 */ /* 0x000e220000002600 */
        /* <DEDUP_REMOVED lines=9> */
[----:B-1----:R-:W-:-:S07]  /*00c0*/  IMAD R11, R11, UR4, RZ ;  /* 0x000000040b0b7c24 */ /* 0x002fce000f8e02ff */
.L_x_25:
[----:B0-----:R-:W-:-:S05]  /*00d0*/  IMAD.WIDE R2, R0, 0x4, R6 ;  /* 0x0000000400027825 */ /* 0x001fca00078e0206 */
[----:B-12---:R-:W2:Y:S04]  /*00e0*/  LDG.E.CONSTANT R4, desc[UR6][R2.64] ;  /* 0x0000000602047981 */ /* 0x006ea8000c1e9900 */
[----:B------:R-:W2:Y:S02]  /*00f0*/  LDG.E.CONSTANT R5, desc[UR6][R2.64+0x4] ;  /* 0x0000040602057981 */ /* 0x000ea4000c1e9900 */
[----:B--2---:R-:W-:Y:S01]  /*0100*/  IADD3 R10, PT, PT, -R4, R5, RZ ;  /* 0x00000005040a7210 */ /* 0x004fe20007ffe1ff */
[----:B---3--:R-:W-:Y:S01]  /*0110*/  IMAD.WIDE R4, R0, 0x4, R8 ;  /* 0x0000000400047825 */ /* 0x008fe200078e0208 */
[----:B------:R-:W-:Y:S02]  /*0120*/  IADD3 R0, PT, PT, R11, R0, RZ ;  /* 0x000000000b007210 */ /* 0x000fe40007ffe0ff */
[----:B------:R-:W-:-:S02]  /*0130*/  I2FP.F32.S32 R13, R10 ;  /* 0x0000000a000d7245 */ /* 0x000fc40000201400 */
[----:B------:R-:W-:-:S03]  /*0140*/  ISETP.GE.AND P0, PT, R0, UR5, PT ;  /* 0x0000000500007c0c */ /* 0x000fc6000bf06270 */
[----:B------:R1:W-:Y:S10]  /*0150*/  STG.E desc[UR6][R4.64], R13 ;  /* 0x0000000d04007986 */ /* 0x0003f4000c101906 */
[----:B------:R-:W-:Y:S05]  /*0160*/  @!P0 BRA `(.L_x_25) ;  /* 0xfffffffc00d88947 */ /* 0x000fea000383ffff */
[----:B------:R-:W-:Y:S05]  /*0170*/  EXIT ;  /* 0x000000000000794d */ /* 0x000fea0003800000 */
.L_x_26:
        /* <DEDUP_REMOVED lines=16> */
.L_x_89:


//--------------------- .text._Z10fused_fillILb0EfEviPT0_S1_ --------------------------
	.section	.text._Z10fused_fillILb0EfEviPT0_S1_,"ax",@progbits
	.align	128
        .global         _Z10fused_fillILb0EfEviPT0_S1_
        .type           _Z10fused_fillILb0EfEviPT0_S1_,@function
        .size           _Z10fused_fillILb0EfEviPT0_S1_,(.L_x_90 - _Z10fused_fillILb0EfEviPT0_S1_)
        .other          _Z10fused_fillILb0EfEviPT0_S1_,@"STO_CUDA_ENTRY STV_DEFAULT"
_Z10fused_fillILb0EfEviPT0_S1_:
.text._Z10fused_fillILb0EfEviPT0_S1_:
        /* <DEDUP_REMOVED lines=10> */
[----:B------:R-:W-:Y:S01]  /*00a0*/  HFMA2 R13, -RZ, RZ, 1.875, 0 ;  /* 0x3f800000ff0d7431 */ /* 0x000fe200000001ff */
[----:B------:R-:W2:Y:S05]  /*00b0*/  LDCU.64 UR6, c[0x0][0x358] ;  /* 0x00006b00ff0677ac */ /* 0x000eaa0008000a00 */
[----:B------:R-:W3:Y:S01]  /*00c0*/  LDC.64 R8, c[0x0][0x390] ;  /* 0x0000e400ff087b82 */ /* 0x000ee20000000a00 */
[----:B-1----:R-:W-:-:S07]  /*00d0*/  IMAD R11, R11, UR4, RZ ;  /* 0x000000040b0b7c24 */ /* 0x002fce000f8e02ff */
.L_x_27:
[----:B0-----:R-:W-:-:S04]  /*00e0*/  IMAD.WIDE R2, R0, 0x4, R6 ;  /* 0x0000000400027825 */ /* 0x001fc800078e0206 */
[----:B---3--:R-:W-:Y:S01]  /*00f0*/  IMAD.WIDE R4, R0, 0x4, R8 ;  /* 0x0000000400047825 */ /* 0x008fe200078e0208 */
[----:B--2---:R1:W-:Y:S01]  /*0100*/  STG.E desc[UR6][R2.64], R13 ;  /* 0x0000000d02007986 */ /* 0x0043e2000c101906 */
[----:B------:R-:W-:-:S03]  /*0110*/  IADD3 R0, PT, PT, R11, R0, RZ ;  /* 0x000000000b007210 */ /* 0x000fc60007ffe0ff */
[----:B------:R1:W-:Y:S01]  /*0120*/  STG.E desc[UR6][R4.64], RZ ;  /* 0x000000ff04007986 */ /* 0x0003e2000c101906 */
[----:B------:R-:W-:-:S13]  /*0130*/  ISETP.GE.AND P0, PT, R0, UR5, PT ;  /* 0x0000000500007c0c */ /* 0x000fda000bf06270 */
[----:B-1----:R-:W-:Y:S05]  /*0140*/  @!P0 BRA `(.L_x_27) ;  /* 0xfffffffc00e48947 */ /* 0x002fea000383ffff */
[----:B------:R-:W-:Y:S05]  /*0150*/  EXIT ;  /* 0x000000000000794d */ /* 0x000fea0003800000 */
.L_x_28:
        /* <DEDUP_REMOVED lines=10> */
.L_x_90:


//--------------------- .text._Z10jaccard_jwILb1EfEviPKT0_S0_S2_S2_PS0_ --------------------------
	.section	.text._Z10jaccard_jwILb1EfEviPKT0_S0_S2_S2_PS0_,"ax",@progbits
	.align	128
        .global         _Z10jaccard_jwILb1EfEviPKT0_S0_S2_S2_PS0_
        .type           _Z10jaccard_jwILb1EfEviPKT0_S0_S2_S2_PS0_,@function
        .size           _Z10jaccard_jwILb1EfEviPKT0_S0_S2_S2_PS0_,(.L_x_85 - _Z10jaccard_jwILb1EfEviPKT0_S0_S2_S2_PS0_)
        .other          _Z10jaccard_jwILb1EfEviPKT0_S0_S2_S2_PS0_,@"STO_CUDA_ENTRY STV_DEFAULT"
_Z10jaccard_jwILb1EfEviPKT0_S0_S2_S2_PS0_:
.text._Z10jaccard_jwILb1EfEviPKT0_S0_S2_S2_PS0_:
        /* <DEDUP_REMOVED lines=17> */
.L_x_31:
        /* <DEDUP_REMOVED lines=21> */
[----:B-1----:R-:W-:Y:S05]  /*0260*/  CALL.REL.NOINC `($__internal_1_$__cuda_sm3x_div_rn_noftz_f32_slowpath) ;  /* 0x00000000001c7944 */ /* 0x002fea0003c00000 */
[----:B------:R-:W-:-:S07]  /*0270*/  IMAD.MOV.U32 R23, RZ, RZ, R0 ;  /* 0x000000ffff177224 */ /* 0x000fce00078e0000 */
.L_x_30:
[----:B------:R-:W-:Y:S05]  /*0280*/  BSYNC.RECONVERGENT B0 ;  /* 0x0000000000007941 */ /* 0x000fea0003800200 */
.L_x_29:
[----:B------:R-:W-:Y:S01]  /*0290*/  FMUL R23, R12, R23 ;  /* 0x000000170c177220 */ /* 0x000fe20000400000 */
[----:B-1----:R-:W-:-:S05]  /*02a0*/  IMAD.WIDE R14, R15, 0x4, R4 ;  /* 0x000000040f0e7825 */ /* 0x002fca00078e0204 */
[----:B------:R2:W-:Y:S01]  /*02b0*/  STG.E desc[UR6][R14.64], R23 ;  /* 0x000000170e007986 */ /* 0x0005e2000c101906 */
[----:B------:R-:W-:Y:S05]  /*02c0*/  @!P2 BRA `(.L_x_31) ;  /* 0xfffffffc0090a947 */ /* 0x000fea000383ffff */
[----:B------:R-:W-:Y:S05]  /*02d0*/  EXIT ;  /* 0x000000000000794d */ /* 0x000fea0003800000 */
        .weak           $__internal_1_$__cuda_sm3x_div_rn_noftz_f32_slowpath
        .type           $__internal_1_$__cuda_sm3x_div_rn_noftz_f32_slowpath,@function
        .size           $__internal_1_$__cuda_sm3x_div_rn_noftz_f32_slowpath,(.L_x_85 - $__internal_1_$__cuda_sm3x_div_rn_noftz_f32_slowpath)
$__internal_1_$__cuda_sm3x_div_rn_noftz_f32_slowpath:
        /* <DEDUP_REMOVED lines=36> */
.L_x_33:
        /* <DEDUP_REMOVED lines=51> */
.L_x_40:
[----:B------:R-:W-:-:S04]  /*0850*/  LOP3.LUT R0, R0, 0x80000000, RZ, 0xc0, !PT ;  /* 0x8000000000007812 */ /* 0x000fc800078ec0ff */
[----:B------:R-:W-:Y:S01]  /*0860*/  LOP3.LUT R0, R0, 0x7f800000, RZ, 0xfc, !PT ;  /* 0x7f80000000007812 */ /* 0x000fe200078efcff */
[----:B------:R-:W-:Y:S06]  /*0870*/  BRA `(.L_x_41) ;  /* 0x0000000000047947 */ /* 0x000fec0003800000 */
.L_x_39:
[----:B------:R-:W-:-:S07]  /*0880*/  IMAD R0, R17, 0x800000, R0 ;  /* 0x0080000011007824 */ /* 0x000fce00078e0200 */
.L_x_41:
[----:B------:R-:W-:Y:S05]  /*0890*/  BSYNC.RECONVERGENT B2 ;  /* 0x0000000000027941 */ /* 0x000fea0003800200 */
.L_x_38:
[----:B------:R-:W-:Y:S05]  /*08a0*/  BRA `(.L_x_42) ;  /* 0x0000000000207947 */ /* 0x000fea0003800000 */
.L_x_37:
[----:B------:R-:W-:-:S04]  /*08b0*/  LOP3.LUT R0, R19, 0x80000000, R18, 0x48, !PT ;  /* 0x8000000013007812 */ /* 0x000fc800078e4812 */
[----:B------:R-:W-:Y:S01]  /*08c0*/  LOP3.LUT R0, R0, 0x7f800000, RZ, 0xfc, !PT ;  /* 0x7f80000000007812 */ /* 0x000fe200078efcff */
[----:B------:R-:W-:Y:S06]  /*08d0*/  BRA `(.L_x_42) ;  /* 0x0000000000147947 */ /* 0x000fec0003800000 */
.L_x_36:
[----:B------:R-:W-:Y:S01]  /*08e0*/  LOP3.LUT R0, R19, 0x80000000, R18, 0x48, !PT ;  /* 0x8000000013007812 */ /* 0x000fe200078e4812 */
[----:B------:R-:W-:Y:S06]  /*08f0*/  BRA `(.L_x_42) ;  /* 0x00000000000c7947 */ /* 0x000fec0003800000 */
.L_x_35:
[----:B------:R-:W0:Y:S01]  /*0900*/  MUFU.RSQ R0, -QNAN ;  /* 0xffc0000000007908 */ /* 0x000e220000001400 */
[----:B------:R-:W-:Y:S05]  /*0910*/  BRA `(.L_x_42) ;  /* 0x0000000000047947 */ /* 0x000fea0003800000 */
.L_x_34:
[----:B------:R-:W-:-:S07]  /*0920*/  FADD.FTZ R0, R0, R3 ;  /* 0x0000000300007221 */ /* 0x000fce0000010000 */
.L_x_42:
[----:B------:R-:W-:Y:S05]  /*0930*/  BSYNC.RECONVERGENT B1 ;  /* 0x0000000000017941 */ /* 0x000fea0003800200 */
.L_x_32:
[----:B------:R-:W-:Y:S02]  /*0940*/  IMAD.MOV.U32 R16, RZ, RZ, R14 ;  /* 0x000000ffff107224 */ /* 0x000fe400078e000e */
[----:B------:R-:W-:-:S04]  /*0950*/  IMAD.MOV.U32 R17, RZ, RZ, 0x0 ;  /* 0x00000000ff117424 */ /* 0x000fc800078e00ff */
[----:B0-----:R-:W-:Y:S05]  /*0960*/  RET.REL.NODEC R16 `(_Z10jaccard_jwILb1EfEviPKT0_S0_S2_S2_PS0_) ;  /* 0xfffffff410a47950 */ /* 0x001fea0003c3ffff */
.L_x_43:
        /* <DEDUP_REMOVED lines=9> */
.L_x_85:


//--------------------- .text._Z10jaccard_isILb1EfEviiPKiS1_PKT0_S4_PS2_S5_ --------------------------
	.section	.text._Z10jaccard_isILb1EfEviiPKiS1_PKT0_S4_PS2_S5_,"ax",@progbits
	.align	128
        .global         _Z10jaccard_isILb1EfEviiPKiS1_PKT0_S4_PS2_S5_
        .type           _Z10jaccard_isILb1EfEviiPKiS1_PKT0_S4_PS2_S5_,@function
        .size           _Z10jaccard_isILb1EfEviiPKiS1_PKT0_S4_PS2_S5_,(.L_x_92 - _Z10jaccard_isILb1EfEviiPKiS1_PKT0_S4_PS2_S5_)
        .other          _Z10jaccard_isILb1EfEviiPKiS1_PKT0_S4_PS2_S5_,@"STO_CUDA_ENTRY STV_DEFAULT"
_Z10jaccard_isILb1EfEviiPKiS1_PKT0_S4_PS2_S5_:
.text._Z10jaccard_isILb1EfEviiPKiS1_PKT0_S4_PS2_S5_:
        /* <DEDUP_REMOVED lines=18> */
.L_x_52:
        /* <DEDUP_REMOVED lines=12> */
.L_x_51:
        /* <DEDUP_REMOVED lines=13> */
[----:B------:R-:W-:Y:S02]  /*02b0*/  BSSY.RECONVERGENT B1, `(.L_x_46) ;  /* 0x0000033000017945 */ /* 0x000fe40003800200 */
[----:B--2--5:R-:W-:-:S05]  /*02c0*/  FADD R25, R11, R18 ;  /* 0x000000120b197221 */ /* 0x024fca0000000000 */
[----:B------:R0:W-:Y:S01]  /*02d0*/  STG.E desc[UR8][R4.64], R25 ;  /* 0x0000001904007986 */ /* 0x0001e2000c101908 */
[----:B---3--:R-:W-:-:S04]  /*02e0*/  IADD3 R23, PT, PT, R16, -R23, RZ ;  /* 0x8000001710177210 */ /* 0x008fc80007ffe0ff */
[----:B------:R-:W-:Y:S05]  /*02f0*/  @P0 BRA `(.L_x_47) ;  /* 0x0000000000b80947 */ /* 0x000fea0003800000 */
        /* <DEDUP_REMOVED lines=15> */
[----:B------:R-:W-:-:S07]  /*03f0*/  HFMA2 R16, -RZ, RZ, 0, 0 ;  /* 0x00000000ff107431 */ /* 0x000fce00000001ff */
.L_x_50:
[----:B0-----:R-:W-:-:S04]  /*0400*/  IMAD.WIDE R4, R20, 0x4, R2 ;  /* 0x0000000414047825 */ /* 0x001fc800078e0202 */
[----:B------:R-:W-:Y:S02]  /*0410*/  IMAD.WIDE R6, R23, 0x4, R2 ;  /* 0x0000000417067825 */ /* 0x000fe400078e0202 */
[----:B------:R-:W2:Y:S04]  /*0420*/  LDG.E.CONSTANT R5, desc[UR8][R4.64] ;  /* 0x0000000804057981 */ /* 0x000ea8000c1e9900 */
[----:B------:R-:W2:Y:S02]  /*0430*/  LDG.E.CONSTANT R6, desc[UR8][R6.64] ;  /* 0x0000000806067981 */ /* 0x000ea4000c1e9900 */
[----:B--2---:R-:W-:-:S13]  /*0440*/  ISETP.NE.AND P0, PT, R5, R6, PT ;  /* 0x000000060500720c */ /* 0x004fda0003f05270 */
[----:B------:R-:W0:Y:S02]  /*0450*/  @!P0 LDC.64 R8, c[0x0][0x398] ;  /* 0x0000e600ff088b82 */ /* 0x000e240000000a00 */
[----:B0-----:R-:W-:-:S06]  /*0460*/  @!P0 IMAD.WIDE R8, R5, 0x4, R8 ;  /* 0x0000000405088825 */ /* 0x001fcc00078e0208 */
[----:B------:R-:W2:Y:S01]  /*0470*/  @!P0 LDG.E.CONSTANT R9, desc[UR8][R8.64] ;  /* 0x0000000808098981 */ /* 0x000ea2000c1e9900 */
[CC--:B------:R-:W-:Y:S01]  /*0480*/  ISETP.GE.OR P2, PT, R5.reuse, R6.reuse, !P0 ;  /* 0x000000060500720c */ /* 0x0c0fe20004746670 */
[----:B------:R-:W-:Y:S01]  /*0490*/  VIADD R22, R20, 0x1 ;  /* 0x0000000114167836 */ /* 0x000fe20000000000 */
[----:B------:R-:W-:Y:S02]  /*04a0*/  ISETP.GE.AND P1, PT, R5, R6, P0 ;  /* 0x000000060500720c */ /* 0x000fe40000726270 */
[----:B------:R-:W-:Y:S01]  /*04b0*/  IADD3 R24, PT, PT, R23, 0x1, RZ ;  /* 0x0000000117187810 */ /* 0x000fe20007ffe0ff */
[----:B------:R-:W-:-:S03]  /*04c0*/  @P0 IMAD.MOV.U32 R4, RZ, RZ, R22 ;  /* 0x000000ffff040224 */ /* 0x000fc600078e0016 */
[----:B------:R-:W-:-:S05]  /*04d0*/  @P0 MOV R5, R24 ;  /* 0x0000001800050202 */ /* 0x000fca0000000f00 */
[----:B------:R-:W-:Y:S02]  /*04e0*/  @!P2 IADD3 R5, PT, PT, R23, RZ, RZ ;  /* 0x000000ff1705a210 */ /* 0x000fe40007ffe0ff */
[----:B------:R-:W-:Y:S01]  /*04f0*/  @P1 IMAD.MOV R4, RZ, RZ, R20 ;  /* 0x000000ffff041224 */ /* 0x000fe200078e0214 */
[----:B------:R-:W-:Y:S01]  /*0500*/  @!P0 MOV R23, R24 ;  /* 0x0000001800178202 */ /* 0x000fe20000000f00 */
[----:B------:R-:W-:Y:S02]  /*0510*/  @!P0 IMAD.MOV.U32 R20, RZ, RZ, R22 ;  /* 0x000000ffff148224 */ /* 0x000fe400078e0016 */
[----:B------:R-:W-:Y:S01]  /*0520*/  @P0 IMAD.MOV.U32 R23, RZ, RZ, R5 ;  /* 0x000000ffff170224 */ /* 0x000fe200078e0005 */
[----:B------:R-:W-:-:S04]  /*0530*/  @P0 MOV R20, R4 ;  /* 0x0000000400140202 */ /* 0x000fc80000000f00 */
[----:B------:R-:W-:Y:S02]  /*0540*/  ISETP.LT.AND P2, PT, R20, R19, PT ;  /* 0x000000131400720c */ /* 0x000fe40003f41270 */
[----:B------:R-:W-:Y:S01]  /*0550*/  ISETP.GE.AND P1, PT, R23, R18, PT ;  /* 0x000000121700720c */ /* 0x000fe20003f26270 */
[----:B--2---:R-:W-:-:S12]  /*0560*/  @!P0 FADD R16, R16, R9 ;  /* 0x0000000910108221 */ /* 0x004fd80000000000 */
[----:B------:R-:W-:Y:S05]  /*0570*/  @!P1 BRA P2, `(.L_x_50) ;  /* 0xfffffffc00a09947 */ /* 0x000fea000103ffff */
.L_x_49:
[----:B------:R-:W-:Y:S05]  /*0580*/  BSYNC.RECONVERGENT B2 ;  /* 0x0000000000027941 */ /* 0x000fea0003800200 */
.L_x_48:
[----:B------:R-:W-:-:S13]  /*0590*/  FSETP.NEU.AND P0, PT, R16, RZ, PT ;  /* 0x000000ff1000720b */ /* 0x000fda0003f0d000 */
[----:B------:R-:W-:Y:S05]  /*05a0*/  @!P0 BRA `(.L_x_47) ;  /* 0x00000000000c8947 */ /* 0x000fea0003800000 */
[----:B------:R-:W0:Y:S02]  /*05b0*/  LDC.64 R2, c[0x0][0x3a8] ;  /* 0x0000ea00ff027b82 */ /* 0x000e240000000a00 */
[----:B0-----:R-:W-:-:S05]  /*05c0*/  IMAD.WIDE R2, R10, 0x4, R2 ;  /* 0x000000040a027825 */ /* 0x001fca00078e0202 */
[----:B------:R1:W-:Y:S02]  /*05d0*/  REDG.E.ADD.F32.FTZ.RN.STRONG.GPU desc[UR8][R2.64], R16 ;  /* 0x00000010020079a6 */ /* 0x0003e4000c12f308 */
.L_x_47:
[----:B------:R-:W-:Y:S05]  /*05e0*/  BSYNC.RECONVERGENT B1 ;  /* 0x0000000000017941 */ /* 0x000fea0003800200 */
.L_x_46:
[----:B------:R-:W-:-:S04]  /*05f0*/  IADD3 R10, PT, PT, R15, R10, RZ ;  /* 0x0000000a0f0a7210 */ /* 0x000fc80007ffe0ff */
[----:B------:R-:W-:-:S13]  /*0600*/  ISETP.GE.AND P0, PT, R10, R13, PT ;  /* 0x0000000d0a00720c */ /* 0x000fda0003f06270 */
[----:B------:R-:W-:Y:S05]  /*0610*/  @!P0 BRA `(.L_x_51) ;  /* 0xfffffff800f08947 */ /* 0x000fea000383ffff */
.L_x_45:
[----:B------:R-:W-:Y:S05]  /*0620*/  BSYNC.RECONVERGENT B0 ;  /* 0x0000000000007941 */ /* 0x000fea0003800200 */
.L_x_44:
[----:B------:R-:W2:Y:S01]  /*0630*/  LDCU UR4, c[0x0][0x380] ;  /* 0x00007000ff0477ac */ /* 0x000ea20008000800 */
[----:B------:R-:W-:-:S04]  /*0640*/  IADD3 R17, PT, PT, R12, R17, RZ ;  /* 0x000000110c117210 */ /* 0x000fc80007ffe0ff */
[----:B--2---:R-:W-:-:S13]  /*0650*/  ISETP.GE.AND P0, PT, R17, UR4, PT ;  /* 0x0000000411007c0c */ /* 0x004fda000bf06270 */
[----:B------:R-:W-:Y:S05]  /*0660*/  @!P0 BRA `(.L_x_52) ;  /* 0xfffffff800ac8947 */ /* 0x000fea000383ffff */
[----:B------:R-:W-:Y:S05]  /*0670*/  EXIT ;  /* 0x000000000000794d */ /* 0x000fea0003800000 */
.L_x_53:
        /* <DEDUP_REMOVED lines=16> */
.L_x_92:


//--------------------- .text._Z15jaccard_row_sumILb1EfEviPKiS1_PKT0_PS2_ --------------------------
	.section	.text._Z15jaccard_row_sumILb1EfEviPKiS1_PKT0_PS2_,"ax",@progbits
	.align	128
        .global         _Z15jaccard_row_sumILb1EfEviPKiS1_PKT0_PS2_
        .type           _Z15jaccard_row_sumILb1EfEviPKiS1_PKT0_PS2_,@function
        .size           _Z15jaccard_row_sumILb1EfEviPKiS1_PKT0_PS2_,(.L_x_93 - _Z15jaccard_row_sumILb1EfEviPKiS1_PKT0_PS2_)
        .other          _Z15jaccard_row_sumILb1EfEviPKiS1_PKT0_PS2_,@"STO_CUDA_ENTRY STV_DEFAULT"
_Z15jaccard_row_sumILb1EfEviPKiS1_PKT0_PS2_:
.text._Z15jaccard_row_sumILb1EfEviPKiS1_PKT0_PS2_:
        /* <DEDUP_REMOVED lines=8> */
[----:B------:R-:W0:Y:S01]  /*0080*/  LDC R0, c[0x0][0x360] ;  /* 0x0000d800ff007b82 */ /* 0x000e220000000800 */
[----:B------:R-:W1:Y:S01]  /*0090*/  S2R R4, SR_TID.X ;  /* 0x0000000000047919 */ /* 0x000e620000002100 */
[----:B------:R-:W2:Y:S01]  /*00a0*/  LDCU UR4, c[0x0][0x374] ;  /* 0x00006e80ff0477ac */ /* 0x000ea20008000800 */
[----:B------:R-:W-:Y:S01]  /*00b0*/  IMAD.MOV.U32 R5, RZ, RZ, -0x100 ;  /* 0xffffff00ff057424 */ /* 0x000fe200078e00ff */
[----:B------:R-:W3:Y:S01]  /*00c0*/  LDCU.64 UR6, c[0x0][0x358] ;  /* 0x00006b00ff0677ac */ /* 0x000ee20008000a00 */
[----:B--2---:R-:W-:Y:S02]  /*00d0*/  IMAD R9, R9, UR4, RZ ;  /* 0x0000000409097c24 */ /* 0x004fe4000f8e02ff */
[C---:B0-----:R-:W-:Y:S02]  /*00e0*/  IMAD R5, R0.reuse, R5, 0x2000 ;  /* 0x0000200000057424 */ /* 0x041fe400078e0205 */
[----:B------:R-:W-:-:S03]  /*00f0*/  VIADD R7, R0, 0xffffffff ;  /* 0xffffffff00077836 */ /* 0x000fc60000000000 */
[----:B-1-3--:R-:W-:-:S07]  /*0100*/  IADD3 R8, PT, PT, R5, 0x1f, RZ ;  /* 0x0000001f05087810 */ /* 0x00afce0007ffe0ff */
.L_x_61:
[----:B01----:R-:W0:Y:S01]  /*0110*/  LDC.64 R2, c[0x0][0x388] ;  /* 0x0000e200ff027b82 */ /* 0x003e220000000a00 */
[----:B------:R-:W1:Y:S01]  /*0120*/  I2F.U32.RP R16, R0 ;  /* 0x0000000000107306 */ /* 0x000e620000209000 */
[----:B------:R-:W-:Y:S01]  /*0130*/  ISETP.NE.U32.AND P1, PT, R0, RZ, PT ;  /* 0x000000ff0000720c */ /* 0x000fe20003f25070 */
[----:B------:R-:W2:Y:S01]  /*0140*/  LDCU UR4, c[0x0][0x380] ;  /* 0x00007000ff0477ac */ /* 0x000ea20008000800 */
[----:B0-----:R-:W-:-:S05]  /*0150*/  IMAD.WIDE R2, R6, 0x4, R2 ;  /* 0x0000000406027825 */ /* 0x001fca00078e0202 */
[----:B------:R-:W3:Y:S04]  /*0160*/  LDG.E.CONSTANT R10, desc[UR6][R2.64] ;  /* 0x00000006020a7981 */ /* 0x000ee8000c1e9900 */
[----:B------:R0:W3:Y:S01]  /*0170*/  LDG.E.CONSTANT R11, desc[UR6][R2.64+0x4] ;  /* 0x00000406020b7981 */ /* 0x0000e2000c1e9900 */
[----:B-1----:R-:W1:Y:S01]  /*0180*/  MUFU.RCP R16, R16 ;  /* 0x0000001000107308 */ /* 0x002e620000001000 */
[----:B------:R-:W-:Y:S01]  /*0190*/  BSSY B0, `(.L_x_54) ;  /* 0x0000039000007945 */ /* 0x000fe20003800000 */
[----:B0-----:R-:W-:Y:S02]  /*01a0*/  IMAD.MOV.U32 R2, RZ, RZ, RZ ;  /* 0x000000ffff027224 */ /* 0x001fe400078e00ff */
[----:B-1----:R-:W-:-:S04]  /*01b0*/  VIADD R14, R16, 0xffffffe ;  /* 0x0ffffffe100e7836 */ /* 0x002fc80000000000 */
[----:B------:R0:W1:Y:S02]  /*01c0*/  F2I.FTZ.U32.TRUNC.NTZ R15, R14 ;  /* 0x0000000e000f7305 */ /* 0x000064000021f000 */
[----:B0-----:R-:W-:Y:S02]  /*01d0*/  IMAD.MOV.U32 R14, RZ, RZ, RZ ;  /* 0x000000ffff0e7224 */ /* 0x001fe400078e00ff */
[----:B-1----:R-:W-:-:S04]  /*01e0*/  IMAD.MOV R13, RZ, RZ, -R15 ;  /* 0x000000ffff0d7224 */ /* 0x002fc800078e0a0f */
[----:B------:R-:W-:-:S04]  /*01f0*/  IMAD R13, R13, R0, RZ ;  /* 0x000000000d0d7224 */ /* 0x000fc800078e02ff */
[----:B------:R-:W-:Y:S01]  /*0200*/  IMAD.HI.U32 R18, R15, R13, R14 ;  /* 0x0000000d0f127227 */ /* 0x000fe200078e000e */
[----:B---3--:R-:W-:Y:S02]  /*0210*/  IADD3 R12, PT, PT, -R10, R11, RZ ;  /* 0x0000000b0a0c7210 */ /* 0x008fe40007ffe1ff */
[----:B------:R-:W-:Y:S01]  /*0220*/  MOV R11, R6 ;  /* 0x00000006000b7202 */ /* 0x000fe20000000f00 */
[----:B------:R-:W-:Y:S02]  /*0230*/  IMAD.IADD R6, R9, 0x1, R6 ;  /* 0x0000000109067824 */ /* 0x000fe400078e0206 */
[----:B------:R-:W-:-:S04]  /*0240*/  IMAD.IADD R13, R7, 0x1, R12 ;  /* 0x00000001070d7824 */ /* 0x000fc800078e020c */
[----:B------:R-:W-:-:S05]  /*0250*/  IMAD.HI.U32 R18, R18, R13, RZ ;  /* 0x0000000d12127227 */ /* 0x000fca00078e00ff */
[----:B------:R-:W-:-:S05]  /*0260*/  IADD3 R18, PT, PT, -R18, RZ, RZ ;  /* 0x000000ff12127210 */ /* 0x000fca0007ffe1ff */
[----:B------:R-:W-:-:S05]  /*0270*/  IMAD R3, R0, R18, R13 ;  /* 0x0000001200037224 */ /* 0x000fca00078e020d */
[----:B------:R-:W-:-:S13]  /*0280*/  ISETP.GE.U32.AND P0, PT, R3, R0, PT ;  /* 0x000000000300720c */ /* 0x000fda0003f06070 */
[----:B------:R-:W-:-:S05]  /*0290*/  @P0 IMAD.IADD R3, R3, 0x1, -R0 ;  /* 0x0000000103030824 */ /* 0x000fca00078e0a00 */
[----:B------:R-:W-:-:S13]  /*02a0*/  ISETP.GE.U32.AND P0, PT, R3, R0, PT ;  /* 0x000000000300720c */ /* 0x000fda0003f06070 */
[----:B------:R-:W-:Y:S01]  /*02b0*/  @P0 IMAD.IADD R3, R3, 0x1, -R0 ;  /* 0x0000000103030824 */ /* 0x000fe200078e0a00 */
[----:B------:R-:W-:Y:S02]  /*02c0*/  @!P1 LOP3.LUT R3, RZ, R0, RZ, 0x33, !PT ;  /* 0x00000000ff039212 */ /* 0x000fe400078e33ff */
[----:B--2---:R-:W-:Y:S02]  /*02d0*/  ISETP.GE.AND P0, PT, R6, UR4, PT ;  /* 0x0000000406007c0c */ /* 0x004fe4000bf06270 */
[----:B------:R-:W-:-:S04]  /*02e0*/  IADD3 R13, PT, PT, R13, -R3, RZ ;  /* 0x800000030d0d7210 */ /* 0x000fc80007ffe0ff */
[----:B------:R-:W-:-:S13]  /*02f0*/  ISETP.GE.AND P1, PT, R4, R13, PT ;  /* 0x0000000d0400720c */ /* 0x000fda0003f26270 */
[----:B------:R-:W-:Y:S05]  /*0300*/  @P1 BRA `(.L_x_55) ;  /* 0x0000000000841947 */ /* 0x000fea0003800000 */
[----:B------:R-:W-:Y:S01]  /*0310*/  HFMA2 R2, -RZ, RZ, 0, 0 ;  /* 0x00000000ff027431 */ /* 0x000fe200000001ff */
[----:B------:R-:W-:Y:S01]  /*0320*/  BSSY B1, `(.L_x_55) ;  /* 0x000001f000017945 */ /* 0x000fe20003800000 */
[----:B------:R-:W-:Y:S01]  /*0330*/  SHF.R.S32.HI R16, RZ, 0x1f, R10 ;  /* 0x0000001fff107819 */ /* 0x000fe2000001140a */
[----:B------:R-:W-:-:S07]  /*0340*/  IMAD.MOV.U32 R17, RZ, RZ, R4 ;  /* 0x000000ffff117224 */ /* 0x000fce00078e0004 */
.L_x_59:
[----:B------:R-:W-:Y:S01]  /*0350*/  UMOV UR4, 0xffffffff ;  /* 0xffffffff00047882 */ /* 0x000fe20000000000 */
[----:B------:R-:W-:Y:S02]  /*0360*/  ISETP.GE.AND P2, PT, R17, R12, PT ;  /* 0x0000000c1100720c */ /* 0x000fe40003f46270 */
[----:B0-----:R-:W-:Y:S11]  /*0370*/  BRA.DIV UR4, `(.L_x_56) ;  /* 0x0000000204907947 */ /* 0x001ff6000b800000 */
[----:B------:R0:W1:Y:S02]  /*0380*/  SHFL.IDX PT, R18, R2, R7, R8 ;  /* 0x0000000702127389 */ /* 0x00006400000e0008 */
.L_x_64:
[----:B0-----:R-:W0:Y:S01]  /*0390*/  @!P2 LDC.64 R2, c[0x0][0x390] ;  /* 0x0000e400ff02ab82 */ /* 0x001e220000000a00 */
[----:B------:R-:W-:-:S04]  /*03a0*/  @!P2 IADD3 R14, P1, PT, R10, R17, RZ ;  /* 0x000000110a0ea210 */ /* 0x000fc80007f3e0ff */
[----:B------:R-:W-:Y:S02]  /*03b0*/  @!P2 LEA.HI.X.SX32 R15, R17, R16, 0x1, P1 ;  /* 0x00000010110fa211 */ /* 0x000fe400008f0eff */
[----:B0-----:R-:W-:-:S04]  /*03c0*/  @!P2 LEA R2, P1, R14, R2, 0x2 ;  /* 0x000000020e02a211 */ /* 0x001fc800078210ff */
[----:B------:R-:W-:Y:S02]  /*03d0*/  @!P2 LEA.HI.X R3, R14, R3, R15, 0x2, P1 ;  /* 0x000000030e03a211 */ /* 0x000fe400008f140f */
[----:B------:R-:W0:Y:S04]  /*03e0*/  @!P2 LDC.64 R14, c[0x0][0x398] ;  /* 0x0000e600ff0eab82 */ /* 0x000e280000000a00 */
[----:B------:R-:W0:Y:S01]  /*03f0*/  @!P2 LDG.E.CONSTANT R3, desc[UR6][R2.64] ;  /* 0x000000060203a981 */ /* 0x000e22000c1e9900 */
[----:B------:R-:W-:Y:S02]  /*0400*/  MOV R19, RZ ;  /* 0x000000ff00137202 */ /* 0x000fe40000000f00 */
[----:B------:R-:W-:Y:S01]  /*0410*/  ISETP.GE.U32.AND P1, PT, R0, 0x2, PT ;  /* 0x000000020000780c */ /* 0x000fe20003f26070 */
[----:B0-----:R-:W-:-:S05]  /*0420*/  @!P2 IMAD.WIDE R14, R3, 0x4, R14 ;  /* 0x00000004030ea825 */ /* 0x001fca00078e020e */
[----:B------:R0:W5:Y:S07]  /*0430*/  @!P2 LDG.E.CONSTANT R19, desc[UR6][R14.64] ;  /* 0x000000060e13a981 */ /* 0x00016e000c1e9900 */
[----:B------:R-:W-:Y:S05]  /*0440*/  @!P1 BRA `(.L_x_57) ;  /* 0x0000000000209947 */ /* 0x000fea0003800000 */
[----:B------:R-:W-:-:S07]  /*0450*/  IMAD.MOV.U32 R2, RZ, RZ, 0x1 ;  /* 0x00000001ff027424 */ /* 0x000fce00078e00ff */
.L_x_58:
[----:B------:R-:W-:Y:S05]  /*0460*/  WARPSYNC.ALL ;  /* 0x0000000000007948 */ /* 0x000fea0003800000 */
[----:B0----5:R0:W2:Y:S01]  /*0470*/  SHFL.UP PT, R14, R19, R2, R5 ;  /* 0x04000002130e7389 */ /* 0x0210a200000e0005 */
[----:B------:R-:W-:Y:S02]  /*0480*/  ISETP.GE.U32.AND P1, PT, R4, R2, PT ;  /* 0x000000020400720c */ /* 0x000fe40003f26070 */
[----:B0-----:R-:W-:-:S04]  /*0490*/  SHF.L.U32 R2, R2, 0x1, RZ ;  /* 0x0000000102027819 */ /* 0x001fc800000006ff */
[----:B------:R-:W-:-:S07]  /*04a0*/  ISETP.GE.U32.AND P2, PT, R2, R0, PT ;  /* 0x000000000200720c */ /* 0x000fce0003f46070 */
[----:B--2---:R-:W-:-:S06]  /*04b0*/  @P1 FADD R19, R14, R19 ;  /* 0x000000130e131221 */ /* 0x004fcc0000000000 */
[----:B------:R-:W-:Y:S05]  /*04c0*/  @!P2 BRA `(.L_x_58) ;  /* 0xfffffffc00e4a947 */ /* 0x000fea000383ffff */
.L_x_57:
[----:B------:R-:W-:Y:S02]  /*04d0*/  IMAD.IADD R17, R0, 0x1, R17 ;  /* 0x0000000100117824 */ /* 0x000fe400078e0211 */
[----:B-1---5:R-:W-:-:S03]  /*04e0*/  FADD R2, R18, R19 ;  /* 0x0000001312027221 */ /* 0x022fc60000000000 */
[----:B------:R-:W-:-:S13]  /*04f0*/  ISETP.GE.AND P1, PT, R17, R13, PT ;  /* 0x0000000d1100720c */ /* 0x000fda0003f26270 */
[----:B------:R-:W-:Y:S05]  /*0500*/  @!P1 BRA `(.L_x_59) ;  /* 0xfffffffc00909947 */ /* 0x000fea000383ffff */
[----:B------:R-:W-:Y:S05]  /*0510*/  BSYNC B1 ;  /* 0x0000000000017941 */ /* 0x000fea0003800000 */
.L_x_55:
[----:B------:R-:W-:Y:S05]  /*0520*/  BSYNC B0 ;  /* 0x0000000000007941 */ /* 0x000fea0003800000 */
.L_x_54:
[----:B------:R-:W-:Y:S01]  /*0530*/  UMOV UR4, 0xffffffff ;  /* 0xffffffff00047882 */ /* 0x000fe20000000000 */
[----:B------:R-:W-:Y:S02]  /*0540*/  ISETP.NE.AND P2, PT, R4, RZ, PT ;  /* 0x000000ff0400720c */ /* 0x000fe40003f45270 */
[----:B------:R-:W-:Y:S11]  /*0550*/  BRA.DIV UR4, `(.L_x_60) ;  /* 0x0000000204387947 */ /* 0x000ff6000b800000 */
[----:B------:R1:W2:Y:S02]  /*0560*/  SHFL.IDX PT, R13, R2, R7, R8 ;  /* 0x00000007020d7389 */ /* 0x0002a400000e0008 */
.L_x_67:
[----:B-1----:R-:W1:Y:S02]  /*0570*/  @!P2 LDC.64 R2, c[0x0][0x3a0] ;  /* 0x0000e800ff02ab82 */ /* 0x002e640000000a00 */
[----:B-1----:R-:W-:-:S05]  /*0580*/  @!P2 IMAD.WIDE R2, R11, 0x4, R2 ;  /* 0x000000040b02a825 */ /* 0x002fca00078e0202 */
[----:B--2---:R1:W-:Y:S01]  /*0590*/  @!P2 STG.E desc[UR6][R2.64], R13 ;  /* 0x0000000d0200a986 */ /* 0x0043e2000c101906 */
[----:B------:R-:W-:Y:S05]  /*05a0*/  @!P0 BRA `(.L_x_61) ;  /* 0xfffffff800d88947 */ /* 0x000fea000383ffff */
[----:B------:R-:W-:Y:S05]  /*05b0*/  EXIT ;  /* 0x000000000000794d */ /* 0x000fea0003800000 */
.L_x_56:
[----:B------:R-:W-:Y:S01]  /*05c0*/  BSSY B2, `(.L_x_62) ;  /* 0x0000006000027945 */ /* 0x000fe20003800000 */
[----:B------:R-:W-:Y:S01]  /*05d0*/  MOV R3, R2 ;  /* 0x0000000200037202 */ /* 0x000fe20000000f00 */
[----:B------:R-:W-:-:S07]  /*05e0*/  IMAD.MOV.U32 R2, RZ, RZ, -0x1 ;  /* 0xffffffffff027424 */ /* 0x000fce00078e00ff */
[----:B------:R-:W-:Y:S05]  /*05f0*/  WARPSYNC.COLLECTIVE R2, `(.L_x_63) ;  /* 0x0000000002087348 */ /* 0x000fea0003c00000 */
[----:B------:R0:W1:Y:S02]  /*0600*/  SHFL.IDX P1, R18, R3, R7, R8 ;  /* 0x0000000703127389 */ /* 0x0000640000020008 */
[----:B01----:R-:W-:Y:S05]  /*0610*/  ENDCOLLECTIVE ;  /* 0x000000000000791b */ /* 0x003fea0003800000 */
.L_x_63:
[----:B------:R-:W-:Y:S05]  /*0620*/  BSYNC B2 ;  /* 0x0000000000027941 */ /* 0x000fea0003800000 */
.L_x_62:
[----:B------:R-:W-:Y:S05]  /*0630*/  BRA `(.L_x_64) ;  /* 0xfffffffc00547947 */ /* 0x000fea000383ffff */
.L_x_60:
[----:B------:R-:W-:Y:S01]  /*0640*/  BSSY B0, `(.L_x_65) ;  /* 0x0000006000007945 */ /* 0x000fe20003800000 */
[----:B------:R-:W-:Y:S01]  /*0650*/  MOV R3, R2 ;  /* 0x0000000200037202 */ /* 0x000fe20000000f00 */
[----:B------:R-:W-:-:S07]  /*0660*/  IMAD.MOV.U32 R2, RZ, RZ, -0x1 ;  /* 0xffffffffff027424 */ /* 0x000fce00078e00ff */
[----:B0-----:R-:W-:Y:S05]  /*0670*/  WARPSYNC.COLLECTIVE R2, `(.L_x_66) ;  /* 0x0000000002087348 */ /* 0x001fea0003c00000 */
[----:B------:R1:W2:Y:S02]  /*0680*/  SHFL.IDX P1, R18, R3, R7, R8 ;  /* 0x0000000703127389 */ /* 0x0002a40000020008 */
[----:B012---:R-:W-:Y:S05]  /*0690*/  ENDCOLLECTIVE ;  /* 0x000000000000791b */ /* 0x007fea0003800000 */
.L_x_66:
[----:B------:R-:W-:Y:S05]  /*06a0*/  BSYNC B0 ;  /* 0x0000000000007941 */ /* 0x000fea0003800000 */
.L_x_65:
[----:B------:R-:W-:Y:S01]  /*06b0*/  MOV R13, R18 ;  /* 0x00000012000d7202 */ /* 0x000fe20000000f00 */
[----:B------:R-:W-:Y:S06]  /*06c0*/  BRA `(.L_x_67) ;  /* 0xfffffffc00a87947 */ /* 0x000fec000383ffff */
.L_x_68:
        /* <DEDUP_REMOVED lines=11> */
.L_x_93:


//--------------------- .text._Z10fused_fillILb1EfEviPT0_S1_ --------------------------
	.section	.text._Z10fused_fillILb1EfEviPT0_S1_,"ax",@progbits
	.align	128
        .global         _Z10fused_fillILb1EfEviPT0_S1_
        .type           _Z10fused_fillILb1EfEviPT0_S1_,@function
        .size           _Z10fused_fillILb1EfEviPT0_S1_,(.L_x_86 - _Z10fused_fillILb1EfEviPT0_S1_)
        .other          _Z10fused_fillILb1EfEviPT0_S1_,@"STO_CUDA_ENTRY STV_DEFAULT"
_Z10fused_fillILb1EfEviPT0_S1_:
.text._Z10fused_fillILb1EfEviPT0_S1_:
        /* <DEDUP_REMOVED lines=10> */
[----:B------:R-:W-:Y:S01]  /*00a0*/  I2FP.F32.S32 R3, UR5 ;  /* 0x0000000500037c45 */ /* 0x000fe20008201400 */
[----:B------:R-:W2:Y:S05]  /*00b0*/  LDCU.64 UR6, c[0x0][0x358] ;  /* 0x00006b00ff0677ac */ /* 0x000eaa0008000a00 */
[----:B------:R-:W3:Y:S01]  /*00c0*/  LDC.64 R6, c[0x0][0x390] ;  /* 0x0000e400ff067b82 */ /* 0x000ee20000000a00 */
[----:B------:R-:W4:Y:S01]  /*00d0*/  LDCU UR8, c[0x0][0x380] ;  /* 0x00007000ff0877ac */ /* 0x000f220008000800 */
[----:B-1----:R-:W-:-:S07]  /*00e0*/  IMAD R2, R2, UR4, RZ ;  /* 0x0000000402027c24 */ /* 0x002fce000f8e02ff */
.L_x_71:
[----:B------:R-:W1:Y:S01]  /*00f0*/  MUFU.RCP R8, R3 ;  /* 0x0000000300087308 */ /* 0x000e620000001000 */
[----:B------:R-:W-:Y:S01]  /*0100*/  VIADD R0, R9, 0x1 ;  /* 0x0000000109007836 */ /* 0x000fe20000000000 */
[----:B------:R-:W-:Y:S04]  /*0110*/  BSSY.RECONVERGENT B0, `(.L_x_69) ;  /* 0x000000c000007945 */ /* 0x000fe80003800200 */
[----:B------:R-:W-:-:S04]  /*0120*/  I2FP.F32.S32 R0, R0 ;  /* 0x0000000000007245 */ /* 0x000fc80000201400 */
[----:B------:R-:W5:Y:S01]  /*0130*/  FCHK P0, R0, R3 ;  /* 0x0000000300007302 */ /* 0x000f620000000000 */
[----:B-1----:R-:W-:-:S04]  /*0140*/  FFMA R11, -R3, R8, 1 ;  /* 0x3f800000030b7423 */ /* 0x002fc80000000108 */
[----:B------:R-:W-:-:S04]  /*0150*/  FFMA R11, R8, R11, R8 ;  /* 0x0000000b080b7223 */ /* 0x000fc80000000008 */
[----:B------:R-:W-:-:S04]  /*0160*/  FFMA R8, R0, R11, RZ ;  /* 0x0000000b00087223 */ /* 0x000fc800000000ff */
[----:B------:R-:W-:-:S04]  /*0170*/  FFMA R10, -R3, R8, R0 ;  /* 0x00000008030a7223 */ /* 0x000fc80000000100 */
[----:B------:R-:W-:Y:S01]  /*0180*/  FFMA R15, R11, R10, R8 ;  /* 0x0000000a0b0f7223 */ /* 0x000fe20000000008 */
[----:B-----5:R-:W-:Y:S06]  /*0190*/  @!P0 BRA `(.L_x_70) ;  /* 0x00000000000c8947 */ /* 0x020fec0003800000 */
[----:B------:R-:W-:-:S07]  /*01a0*/  MOV R8, 0x1c0 ;  /* 0x000001c000087802 */ /* 0x000fce0000000f00 */
[----:B0-234-:R-:W-:Y:S05]  /*01b0*/  CALL.REL.NOINC `($__internal_2_$__cuda_sm3x_div_rn_noftz_f32_slowpath) ;  /* 0x0000000000287944 */ /* 0x01dfea0003c00000 */
[----:B------:R-:W-:-:S07]  /*01c0*/  IMAD.MOV.U32 R15, RZ, RZ, R0 ;  /* 0x000000ffff0f7224 */ /* 0x000fce00078e0000 */
.L_x_70:
[----:B--2-4-:R-:W-:Y:S05]  /*01d0*/  BSYNC.RECONVERGENT B0 ;  /* 0x0000000000007941 */ /* 0x014fea0003800200 */
.L_x_69:
[----:B0-----:R-:W-:-:S04]  /*01e0*/  IMAD.WIDE R10, R9, 0x4, R4 ;  /* 0x00000004090a7825 */ /* 0x001fc800078e0204 */
[----:B---3--:R-:W-:Y:S01]  /*01f0*/  IMAD.WIDE R12, R9, 0x4, R6 ;  /* 0x00000004090c7825 */ /* 0x008fe200078e0206 */
[----:B------:R1:W-:Y:S03]  /*0200*/  STG.E desc[UR6][R10.64], R15 ;  /* 0x0000000f0a007986 */ /* 0x0003e6000c101906 */
[----:B------:R-:W-:Y:S01]  /*0210*/  IMAD.IADD R9, R2, 0x1, R9 ;  /* 0x0000000102097824 */ /* 0x000fe200078e0209 */
[----:B------:R1:W-:Y:S04]  /*0220*/  STG.E desc[UR6][R12.64], RZ ;  /* 0x000000ff0c007986 */ /* 0x0003e8000c101906 */
[----:B------:R-:W-:-:S13]  /*0230*/  ISETP.GE.AND P0, PT, R9, UR8, PT ;  /* 0x0000000809007c0c */ /* 0x000fda000bf06270 */
[----:B-1----:R-:W-:Y:S05]  /*0240*/  @!P0 BRA `(.L_x_71) ;  /* 0xfffffffc00a88947 */ /* 0x002fea000383ffff */
[----:B------:R-:W-:Y:S05]  /*0250*/  EXIT ;  /* 0x000000000000794d */ /* 0x000fea0003800000 */
        .weak           $__internal_2_$__cuda_sm3x_div_rn_noftz_f32_slowpath
        .type           $__internal_2_$__cuda_sm3x_div_rn_noftz_f32_slowpath,@function
        .size           $__internal_2_$__cuda_sm3x_div_rn_noftz_f32_slowpath,(.L_x_86 - $__internal_2_$__cuda_sm3x_div_rn_noftz_f32_slowpath)
$__internal_2_$__cuda_sm3x_div_rn_noftz_f32_slowpath:
        /* <DEDUP_REMOVED lines=36> */
.L_x_73:
[----:B------:R-:W-:Y:S01]  /*04a0*/  LEA R0, R11, 0xc0800000, 0x17 ;  /* 0xc08000000b007811 */ /* 0x000fe200078eb8ff */
[----:B------:R-:W-:Y:S04]  /*04b0*/  BSSY.RECONVERGENT B2, `(.L_x_78) ;  /* 0x0000036000027945 */ /* 0x000fe80003800200 */
[----:B------:R-:W-:Y:S02]  /*04c0*/  IMAD.IADD R14, R13, 0x1, -R0 ;  /* 0x000000010d0e7824 */ /* 0x000fe400078e0a00 */
[----:B------:R-:W-:Y:S02]  /*04d0*/  VIADD R13, R16, 0xffffff81 ;  /* 0xffffff81100d7836 */ /* 0x000fe40000000000 */
[----:B------:R-:W0:Y:S01]  /*04e0*/  MUFU.RCP R15, R14 ;  /* 0x0000000e000f7308 */ /* 0x000e220000001000 */
[----:B------:R-:W-:Y:S01]  /*04f0*/  FADD.FTZ R17, -R14, -RZ ;  /* 0x800000ff0e117221 */ /* 0x000fe20000010100 */
[C---:B------:R-:W-:Y:S01]  /*0500*/  IMAD R0, R13.reuse, -0x800000, R12 ;  /* 0xff8000000d007824 */ /* 0x040fe200078e020c */
[----:B------:R-:W-:-:S05]  /*0510*/  IADD3 R13, PT, PT, R13, 0x7f, -R11 ;  /* 0x0000007f0d0d7810 */ /* 0x000fca0007ffe80b */
[----:B------:R-:W-:Y:S02]  /*0520*/  IMAD.IADD R13, R13, 0x1, R10 ;  /* 0x000000010d0d7824 */ /* 0x000fe400078e020a */
[----:B0-----:R-:W-:-:S04]  /*0530*/  FFMA R16, R15, R17, 1 ;  /* 0x3f8000000f107423 */ /* 0x001fc80000000011 */
        /* <DEDUP_REMOVED lines=19> */
[CCC-:B------:R-:W-:Y:S01]  /*0670*/  FFMA.RZ R10, R19.reuse, R17.reuse, R16.reuse ;  /* 0x00000011130a7223 */ /* 0x1c0fe2000000c010 */
[C---:B------:R-:W-:Y:S02]  /*0680*/  VIADD R13, R14.reuse, 0x20 ;  /* 0x000000200e0d7836 */ /* 0x040fe40000000000 */
[CCC-:B------:R-:W-:Y:S01]  /*0690*/  FFMA.RM R11, R19.reuse, R17.reuse, R16.reuse ;  /* 0x00000011130b7223 */ /* 0x1c0fe20000004010 */
[----:B------:R-:W-:Y:S02]  /*06a0*/  ISETP.NE.AND P2, PT, R14, RZ, PT ;  /* 0x000000ff0e00720c */ /* 0x000fe40003f45270 */
[----:B------:R-:W-:Y:S01]  /*06b0*/  LOP3.LUT R12, R10, 0x7fffff, RZ, 0xc0, !PT ;  /* 0x007fffff0a0c7812 */ /* 0x000fe200078ec0ff */
[----:B------:R-:W-:Y:S01]  /*06c0*/  FFMA.RP R10, R19, R17, R16 ;  /* 0x00000011130a7223 */ /* 0x000fe20000008010 */
[----:B------:R-:W-:Y:S01]  /*06d0*/  ISETP.NE.AND P1, PT, R14, RZ, PT ;  /* 0x000000ff0e00720c */ /* 0x000fe20003f25270 */
[----:B------:R-:W-:Y:S01]  /*06e0*/  IMAD.MOV R14, RZ, RZ, -R14 ;  /* 0x000000ffff0e7224 */ /* 0x000fe200078e0a0e */
[----:B------:R-:W-:-:S02]  /*06f0*/  LOP3.LUT R12, R12, 0x800000, RZ, 0xfc, !PT ;  /* 0x008000000c0c7812 */ /* 0x000fc400078efcff */
        /* <DEDUP_REMOVED lines=13> */
.L_x_80:
[----:B------:R-:W-:-:S04]  /*07d0*/  LOP3.LUT R0, R0, 0x80000000, RZ, 0xc0, !PT ;  /* 0x8000000000007812 */ /* 0x000fc800078ec0ff */
[----:B------:R-:W-:Y:S01]  /*07e0*/  LOP3.LUT R0, R0, 0x7f800000, RZ, 0xfc, !PT ;  /* 0x7f80000000007812 */ /* 0x000fe200078efcff */
[----:B------:R-:W-:Y:S06]  /*07f0*/  BRA `(.L_x_81) ;  /* 0x0000000000047947 */ /* 0x000fec0003800000 */
.L_x_79:
[----:B------:R-:W-:-:S07]  /*0800*/  IMAD R0, R13, 0x800000, R0 ;  /* 0x008000000d007824 */ /* 0x000fce00078e0200 */
.L_x_81:
[----:B------:R-:W-:Y:S05]  /*0810*/  BSYNC.RECONVERGENT B2 ;  /* 0x0000000000027941 */ /* 0x000fea0003800200 */
.L_x_78:
[----:B------:R-:W-:Y:S05]  /*0820*/  BRA `(.L_x_82) ;  /* 0x0000000000207947 */ /* 0x000fea0003800000 */
.L_x_77:
[----:B------:R-:W-:-:S04]  /*0830*/  LOP3.LUT R0, R13, 0x80000000, R12, 0x48, !PT ;  /* 0x800000000d007812 */ /* 0x000fc800078e480c */
[----:B------:R-:W-:Y:S01]  /*0840*/  LOP3.LUT R0, R0, 0x7f800000, RZ, 0xfc, !PT ;  /* 0x7f80000000007812 */ /* 0x000fe200078efcff */
[----:B------:R-:W-:Y:S06]  /*0850*/  BRA `(.L_x_82) ;  /* 0x0000000000147947 */ /* 0x000fec0003800000 */
.L_x_76:
[----:B------:R-:W-:Y:S01]  /*0860*/  LOP3.LUT R0, R13, 0x80000000, R12, 0x48, !PT ;  /* 0x800000000d007812 */ /* 0x000fe200078e480c */
[----:B------:R-:W-:Y:S06]  /*0870*/  BRA `(.L_x_82) ;  /* 0x00000000000c7947 */ /* 0x000fec0003800000 */
.L_x_75:
[----:B------:R-:W0:Y:S01]  /*0880*/  MUFU.RSQ R0, -QNAN ;  /* 0xffc0000000007908 */ /* 0x000e220000001400 */
[----:B------:R-:W-:Y:S05]  /*0890*/  BRA `(.L_x_82) ;  /* 0x0000000000047947 */ /* 0x000fea0003800000 */
.L_x_74:
[----:B------:R-:W-:-:S07]  /*08a0*/  FADD.FTZ R0, R0, R3 ;  /* 0x0000000300007221 */ /* 0x000fce0000010000 */
.L_x_82:
[----:B------:R-:W-:Y:S05]  /*08b0*/  BSYNC.RECONVERGENT B1 ;  /* 0x0000000000017941 */ /* 0x000fea0003800200 */
.L_x_72:
[----:B------:R-:W-:Y:S02]  /*08c0*/  IMAD.MOV.U32 R10, RZ, RZ, R8 ;  /* 0x000000ffff0a7224 */ /* 0x000fe400078e0008 */
[----:B------:R-:W-:-:S04]  /*08d0*/  IMAD.MOV.U32 R11, RZ, RZ, 0x0 ;  /* 0x00000000ff0b7424 */ /* 0x000fc800078e00ff */
[----:B0-----:R-:W-:Y:S05]  /*08e0*/  RET.REL.NODEC R10 `(_Z10fused_fillILb1EfEviPT0_S1_) ;  /* 0xfffffff40ac47950 */ /* 0x001fea0003c3ffff */
.L_x_83:
        /* <DEDUP_REMOVED lines=9> */
.L_x_86:


//--------------------- .nv.shared.reserved.0     --------------------------
	.section	.nv.shared.reserved.0,"aw",@nobits
	.weak		__nv_reservedSMEM_offset_0_alias
	.size		__nv_reservedSMEM_offset_0_alias, 0, 64
	.other		__nv_reservedSMEM_offset_0_alias,@"STO_CUDA_RESERVED_SHARED STV_DEFAULT"
__nv_reservedSMEM_offset_0_alias:
	.zero		0
	.zero		64


//--------------------- .nv.constant0._Z10jaccard_jwILb0EfEviPKT0_S0_S2_S2_PS0_ --------------------------
	.section	.nv.constant0._Z10jaccard_jwILb0EfEviPKT0_S0_S2_S2_PS0_,"a",@progbits
	.sectionflags	@""
	.align	4
.nv.constant0._Z10jaccard_jwILb0EfEviPKT0_S0_S2_S2_PS0_:
	.zero		944


//--------------------- .nv.constant0._Z10jaccard_isILb0EfEviiPKiS1_PKT0_S4_PS2_S5_ --------------------------
	.section	.nv.constant0._Z10jaccard_isILb0EfEviiPKiS1_PKT0_S4_PS2_S5_,"a",@progbits
	.sectionflags	@""
	.align	4
.nv.constant0._Z10jaccard_isILb0EfEviiPKiS1_PKT0_S4_PS2_S5_:
	.zero		952


//--------------------- .nv.constant0._Z15jaccard_row_sumILb0EfEviPKiS1_PKT0_PS2_ --------------------------
	.section	.nv.constant0._Z15jaccard_row_sumILb0EfEviPKiS1_PKT0_PS2_,"a",@progbits
	.sectionflags	@""
	.align	4
.nv.constant0._Z15jaccard_row_sumILb0EfEviPKiS1_PKT0_PS2_:
	.zero		936


//--------------------- .nv.constant0._Z10fused_fillILb0EfEviPT0_S1_ --------------------------
	.section	.nv.constant0._Z10fused_fillILb0EfEviPT0_S1_,"a",@progbits
	.sectionflags	@""
	.align	4
.nv.constant0._Z10fused_fillILb0EfEviPT0_S1_:
	.zero		920


//--------------------- .nv.constant0._Z10jaccard_jwILb1EfEviPKT0_S0_S2_S2_PS0_ --------------------------
	.section	.nv.constant0._Z10jaccard_jwILb1EfEviPKT0_S0_S2_S2_PS0_,"a",@progbits
	.sectionflags	@""
	.align	4
.nv.constant0._Z10jaccard_jwILb1EfEviPKT0_S0_S2_S2_PS0_:
	.zero		944


//--------------------- .nv.constant0._Z10jaccard_isILb1EfEviiPKiS1_PKT0_S4_PS2_S5_ --------------------------
	.section	.nv.constant0._Z10jaccard_isILb1EfEviiPKiS1_PKT0_S4_PS2_S5_,"a",@progbits
	.sectionflags	@""
	.align	4
.nv.constant0._Z10jaccard_isILb1EfEviiPKiS1_PKT0_S4_PS2_S5_:
	.zero		952


//--------------------- .nv.constant0._Z15jaccard_row_sumILb1EfEviPKiS1_PKT0_PS2_ --------------------------
	.section	.nv.constant0._Z15jaccard_row_sumILb1EfEviPKiS1_PKT0_PS2_,"a",@progbits
	.sectionflags	@""
	.align	4
.nv.constant0._Z15jaccard_row_sumILb1EfEviPKiS1_PKT0_PS2_:
	.zero		936


//--------------------- .nv.constant0._Z10fused_fillILb1EfEviPT0_S1_ --------------------------
	.section	.nv.constant0._Z10fused_fillILb1EfEviPT0_S1_,"a",@progbits
	.sectionflags	@""
	.align	4
.nv.constant0._Z10fused_fillILb1EfEviPT0_S1_:
	.zero		920


//--------------------- SYMBOLS --------------------------

	.type		.nv.reservedSmem.offset0,@object
	.size		.nv.reservedSmem.offset0,0x4
